	.target	sm_100a

	.elftype	@"ET_EXEC"


//--------------------- .note.nv.tkinfo           --------------------------
	.section	.note.nv.tkinfo,"",@"SHT_NOTE"
	.sectionflags	@"SHF_NOTE_NV_TKINFO"
	.tkinfo
        /*0018*/ 	.word	0x00000002
        /*0030*/ 	.string	""
        /*0030*/ 	.string	"ptxas"
        /*0030*/ 	.string	"Cuda compilation tools, release 13.0, V13.0.88"
        /*0030*/ 	.string	"Build cuda_13.0.r13.0/compiler.36424714_0"
        /*0030*/ 	.string	"-arch sm_100a -m 64 "



//--------------------- .note.nv.cuinfo           --------------------------
	.section	.note.nv.cuinfo,"",@"SHT_NOTE"
	.sectionflags	@"SHF_NOTE_NV_CUINFO"
        /*0018*/ 	.short	0x0002
        /*001a*/ 	.short	0x0064
        /*001c*/ 	.short	0x0082
	.zero		2


//--------------------- .nv.info                  --------------------------
	.section	.nv.info,"",@"SHT_CUDA_INFO"
	.align	4


	//----- nvinfo : EIATTR_REGCOUNT
	.align		4
        /*0000*/ 	.byte	0x04, 0x2f
        /*0002*/ 	.short	(.L_19 - .L_18)
	.align		4
.L_18:
        /*0004*/ 	.word	index@(_ZN7cutlass13device_kernelINS_4gemm6kernel13GemmUniversalIN4cute5tupleIJiiiiEEENS1_10collective13CollectiveMmaINS1_35MainloopSm100TmaUmmaWarpSpecializedILi34ELi2ELi4ENS5_IJNS4_1CILi1EEESB_SB_EEEEENS5_IJNSA_ILi64EEENSA_ILi128EEENSA_ILi32EEEEEEaNS5_IJlSB_lEEEaSI_NS4_8TiledMMAINS4_8MMA_AtomIJNS4_15SM100_MMA_S8_SSIaaiLi64ELi128ELNS4_4UMMA5MajorE0ELSN_0ELNSM_8SaturateE0EEEEEENS4_6LayoutISC_NS5_IJNSA_ILi0EEESS_SS_EEEEENS5_IJNS4_10UnderscoreESV_SV_EEEEENS4_13SM90_TMA_LOADENS4_14ComposedLayoutINS4_7SwizzleILi1ELi4ELi3EEENS4_18smem_ptr_flag_bitsILi8EEENSR_INS5_IJNSA_ILi8EEESG_EEENS5_IJSG_SB_EEEEEEEvNS4_8identityESY_S18_vS19_EENS_8epilogue10collective18CollectiveEpilogueINS1B_23Sm100TmaWarpSpecializedILi2ELi2ELi32ELb0ELb0EEEJSH_NS5_IJNSR_ISE_SB_EES1G_EEEaSI_aSI_NS1B_6fusion15FusionCallbacksIS1F_NS1I_17LinearCombinationIaiaiLNS_15FloatRoundStyleE2EEESH_S1H_JEEENS4_5SM1004TMEM4LOAD26SM100_TMEM_LOAD_16dp32b32xESY_NSZ_INS10_ILi2ELi4ELi3EEES13_NSR_INS5_IJS14_SE_EEENS5_IJSE_SB_EEEEEEENS4_39AutoVectorizingCopyWithAssumedAlignmentILi128EEENS4_14SM90_TMA_STOREES1W_S1Y_S1Y_EEEvvEEEEvNT_6ParamsE)
        /*0008*/ 	.word	0x0000007a


	//----- nvinfo : EIATTR_FRAME_SIZE
	.align		4
.L_19:
        /*000c*/ 	.byte	0x04, 0x11
        /*000e*/ 	.short	(.L_21 - .L_20)
	.align		4
.L_20:
        /*0010*/ 	.word	index@($__internal_2_$__cuda_sm10x_tcgen05_guardrail_trap_unallocated_columns_being_dealloced)
        /*0014*/ 	.word	0x00000000


	//----- nvinfo : EIATTR_FRAME_SIZE
	.align		4
.L_21:
        /*0018*/ 	.byte	0x04, 0x11
        /*001a*/ 	.short	(.L_23 - .L_22)
	.align		4
.L_22:
        /*001c*/ 	.word	index@($__internal_1_$__cuda_sm10x_tcgen05_guardrail_trap_phase_invalid_during_alloc)
        /*0020*/ 	.word	0x00000000


	//----- nvinfo : EIATTR_FRAME_SIZE
	.align		4
.L_23:
        /*0024*/ 	.byte	0x04, 0x11
        /*0026*/ 	.short	(.L_25 - .L_24)
	.align		4
.L_24:
        /*0028*/ 	.word	index@($__internal_0_$__cuda_sm10x_tcgen05_guardrail_trap_col_being_dealloced_not_returned_by_alloc)
        /*002c*/ 	.word	0x00000000


	//----- nvinfo : EIATTR_FRAME_SIZE
	.align		4
.L_25:
        /*0030*/ 	.byte	0x04, 0x11
        /*0032*/ 	.short	(.L_27 - .L_26)
	.align		4
.L_26:
        /*0034*/ 	.word	index@(_ZN7cutlass13device_kernelINS_4gemm6kernel13GemmUniversalIN4cute5tupleIJiiiiEEENS1_10collective13CollectiveMmaINS1_35MainloopSm100TmaUmmaWarpSpecializedILi34ELi2ELi4ENS5_IJNS4_1CILi1EEESB_SB_EEEEENS5_IJNSA_ILi64EEENSA_ILi128EEENSA_ILi32EEEEEEaNS5_IJlSB_lEEEaSI_NS4_8TiledMMAINS4_8MMA_AtomIJNS4_15SM100_MMA_S8_SSIaaiLi64ELi128ELNS4_4UMMA5MajorE0ELSN_0ELNSM_8SaturateE0EEEEEENS4_6LayoutISC_NS5_IJNSA_ILi0EEESS_SS_EEEEENS5_IJNS4_10UnderscoreESV_SV_EEEEENS4_13SM90_TMA_LOADENS4_14ComposedLayoutINS4_7SwizzleILi1ELi4ELi3EEENS4_18smem_ptr_flag_bitsILi8EEENSR_INS5_IJNSA_ILi8EEESG_EEENS5_IJSG_SB_EEEEEEEvNS4_8identityESY_S18_vS19_EENS_8epilogue10collective18CollectiveEpilogueINS1B_23Sm100TmaWarpSpecializedILi2ELi2ELi32ELb0ELb0EEEJSH_NS5_IJNSR_ISE_SB_EES1G_EEEaSI_aSI_NS1B_6fusion15FusionCallbacksIS1F_NS1I_17LinearCombinationIaiaiLNS_15FloatRoundStyleE2EEESH_S1H_JEEENS4_5SM1004TMEM4LOAD26SM100_TMEM_LOAD_16dp32b32xESY_NSZ_INS10_ILi2ELi4ELi3EEES13_NSR_INS5_IJS14_SE_EEENS5_IJSE_SB_EEEEEEENS4_39AutoVectorizingCopyWithAssumedAlignmentILi128EEENS4_14SM90_TMA_STOREES1W_S1Y_S1Y_EEEvvEEEEvNT_6ParamsE)
        /*0038*/ 	.word	0x00000000


	//----- nvinfo : EIATTR_MIN_STACK_SIZE
	.align		4
.L_27:
        /*003c*/ 	.byte	0x04, 0x12
        /*003e*/ 	.short	(.L_29 - .L_28)
	.align		4
.L_28:
        /*0040*/ 	.word	index@(_ZN7cutlass13device_kernelINS_4gemm6kernel13GemmUniversalIN4cute5tupleIJiiiiEEENS1_10collective13CollectiveMmaINS1_35MainloopSm100TmaUmmaWarpSpecializedILi34ELi2ELi4ENS5_IJNS4_1CILi1EEESB_SB_EEEEENS5_IJNSA_ILi64EEENSA_ILi128EEENSA_ILi32EEEEEEaNS5_IJlSB_lEEEaSI_NS4_8TiledMMAINS4_8MMA_AtomIJNS4_15SM100_MMA_S8_SSIaaiLi64ELi128ELNS4_4UMMA5MajorE0ELSN_0ELNSM_8SaturateE0EEEEEENS4_6LayoutISC_NS5_IJNSA_ILi0EEESS_SS_EEEEENS5_IJNS4_10UnderscoreESV_SV_EEEEENS4_13SM90_TMA_LOADENS4_14ComposedLayoutINS4_7SwizzleILi1ELi4ELi3EEENS4_18smem_ptr_flag_bitsILi8EEENSR_INS5_IJNSA_ILi8EEESG_EEENS5_IJSG_SB_EEEEEEEvNS4_8identityESY_S18_vS19_EENS_8epilogue10collective18CollectiveEpilogueINS1B_23Sm100TmaWarpSpecializedILi2ELi2ELi32ELb0ELb0EEEJSH_NS5_IJNSR_ISE_SB_EES1G_EEEaSI_aSI_NS1B_6fusion15FusionCallbacksIS1F_NS1I_17LinearCombinationIaiaiLNS_15FloatRoundStyleE2EEESH_S1H_JEEENS4_5SM1004TMEM4LOAD26SM100_TMEM_LOAD_16dp32b32xESY_NSZ_INS10_ILi2ELi4ELi3EEES13_NSR_INS5_IJS14_SE_EEENS5_IJSE_SB_EEEEEEENS4_39AutoVectorizingCopyWithAssumedAlignmentILi128EEENS4_14SM90_TMA_STOREES1W_S1Y_S1Y_EEEvvEEEEvNT_6ParamsE)
        /*0044*/ 	.word	0x00000000
.L_29:


//--------------------- .nv.compat                --------------------------
	.section	.nv.compat,"",@"SHT_CUDA_COMPAT_INFO"
	.align	4
        /*0000*/ 	.byte	0x02, 0x09, 0x01, 0x00, 0x02, 0x02, 0x03, 0x00, 0x02, 0x05, 0x06, 0x00, 0x03, 0x07, 0x01, 0x01
        /*0010*/ 	.byte	0x02, 0x03, 0x01, 0x00, 0x02, 0x06, 0x01, 0x00, 0x04, 0x0b, 0x08, 0x00, 0x01, 0x00, 0x00, 0x00
        /*0020*/ 	.byte	0x00, 0x00, 0x00, 0x00


//--------------------- .nv.info._ZN7cutlass13device_kernelINS_4gemm6kernel13GemmUniversalIN4cute5tupleIJiiiiEEENS1_10collective13CollectiveMmaINS1_35MainloopSm100TmaUmmaWarpSpecializedILi34ELi2ELi4ENS5_IJNS4_1CILi1EEESB_SB_EEEEENS5_IJNSA_ILi64EEENSA_ILi128EEENSA_ILi32EEEEEEaNS5_IJlSB_lEEEaSI_NS4_8TiledMMAINS4_8MMA_AtomIJNS4_15SM100_MMA_S8_SSIaaiLi64ELi128ELNS4_4UMMA5MajorE0ELSN_0ELNSM_8SaturateE0EEEEEENS4_6LayoutISC_NS5_IJNSA_ILi0EEESS_SS_EEEEENS5_IJNS4_10UnderscoreESV_SV_EEEEENS4_13SM90_TMA_LOADENS4_14ComposedLayoutINS4_7SwizzleILi1ELi4ELi3EEENS4_18smem_ptr_flag_bitsILi8EEENSR_INS5_IJNSA_ILi8EEESG_EEENS5_IJSG_SB_EEEEEEEvNS4_8identityESY_S18_vS19_EENS_8epilogue10collective18CollectiveEpilogueINS1B_23Sm100TmaWarpSpecializedILi2ELi2ELi32ELb0ELb0EEEJSH_NS5_IJNSR_ISE_SB_EES1G_EEEaSI_aSI_NS1B_6fusion15FusionCallbacksIS1F_NS1I_17LinearCombinationIaiaiLNS_15FloatRoundStyleE2EEESH_S1H_JEEENS4_5SM1004TMEM4LOAD26SM100_TMEM_LOAD_16dp32b32xESY_NSZ_INS10_ILi2ELi4ELi3EEES13_NSR_INS5_IJS14_SE_EEENS5_IJSE_SB_EEEEEEENS4_39AutoVectorizingCopyWithAssumedAlignmentILi128EEENS4_14SM90_TMA_STOREES1W_S1Y_S1Y_EEEvvEEEEvNT_6ParamsE --------------------------
	.section	.nv.info._ZN7cutlass13device_kernelINS_4gemm6kernel13GemmUniversalIN4cute5tupleIJiiiiEEENS1_10collective13CollectiveMmaINS1_35MainloopSm100TmaUmmaWarpSpecializedILi34ELi2ELi4ENS5_IJNS4_1CILi1EEESB_SB_EEEEENS5_IJNSA_ILi64EEENSA_ILi128EEENSA_ILi32EEEEEEaNS5_IJlSB_lEEEaSI_NS4_8TiledMMAINS4_8MMA_AtomIJNS4_15SM100_MMA_S8_SSIaaiLi64ELi128ELNS4_4UMMA5MajorE0ELSN_0ELNSM_8SaturateE0EEEEEENS4_6LayoutISC_NS5_IJNSA_ILi0EEESS_SS_EEEEENS5_IJNS4_10UnderscoreESV_SV_EEEEENS4_13SM90_TMA_LOADENS4_14ComposedLayoutINS4_7SwizzleILi1ELi4ELi3EEENS4_18smem_ptr_flag_bitsILi8EEENSR_INS5_IJNSA_ILi8EEESG_EEENS5_IJSG_SB_EEEEEEEvNS4_8identityESY_S18_vS19_EENS_8epilogue10collective18CollectiveEpilogueINS1B_23Sm100TmaWarpSpecializedILi2ELi2ELi32ELb0ELb0EEEJSH_NS5_IJNSR_ISE_SB_EES1G_EEEaSI_aSI_NS1B_6fusion15FusionCallbacksIS1F_NS1I_17LinearCombinationIaiaiLNS_15FloatRoundStyleE2EEESH_S1H_JEEENS4_5SM1004TMEM4LOAD26SM100_TMEM_LOAD_16dp32b32xESY_NSZ_INS10_ILi2ELi4ELi3EEES13_NSR_INS5_IJS14_SE_EEENS5_IJSE_SB_EEEEEEENS4_39AutoVectorizingCopyWithAssumedAlignmentILi128EEENS4_14SM90_TMA_STOREES1W_S1Y_S1Y_EEEvvEEEEvNT_6ParamsE,"",@"SHT_CUDA_INFO"
	.sectionflags	@""
	.align	4


	//----- nvinfo : EIATTR_CUDA_API_VERSION
	.align		4
        /*0000*/ 	.byte	0x04, 0x37
        /*0002*/ 	.short	(.L_31 - .L_30)
.L_30:
        /*0004*/ 	.word	0x00000082


	//----- nvinfo : EIATTR_KPARAM_INFO
	.align		4
.L_31:
        /*0008*/ 	.byte	0x04, 0x17
        /*000a*/ 	.short	(.L_33 - .L_32)
.L_32:
        /*000c*/ 	.word	0x00000000
        /*0010*/ 	.short	0x0000
        /*0012*/ 	.short	0x0000
        /*0014*/ 	.byte	0x00, 0xf0, 0x01, 0x20


	//----- nvinfo : EIATTR_AT_ENTRY_FRAGMENTS
	.align		4
.L_33:
        /*0018*/ 	.byte	0x04, 0x4f
        /*001a*/ 	.short	(.L_35 - .L_34)


	//   ....[0]....
.L_34:
        /*001c*/ 	.word	0x00000006


	//----- nvinfo : EIATTR_RESERVED_SMEM_USED
	.align		4
.L_35:
        /*0020*/ 	.byte	0x01, 0x41
	.zero		2


	//----- nvinfo : EIATTR_SPARSE_MMA_MASK
	.align		4
        /*0024*/ 	.byte	0x03, 0x50
        /*0026*/ 	.short	0x0000


	//----- nvinfo : EIATTR_TCGEN05_1CTA_USED
	.align		4
        /*0028*/ 	.byte	0x01, 0x51
	.zero		2


	//----- nvinfo : EIATTR_MAXREG_COUNT
	.align		4
        /*002c*/ 	.byte	0x03, 0x1b
        /*002e*/ 	.short	0x00ff


	//----- nvinfo : EIATTR_NUM_BARRIERS
	.align		4
        /*0030*/ 	.byte	0x02, 0x4c
        /*0032*/ 	.byte	0x07
	.zero		1


	//----- nvinfo : EIATTR_EXTERNS
	.align		4
        /*0034*/ 	.byte	0x04, 0x0f
        /*0036*/ 	.short	(.L_37 - .L_36)


	//   ....[0]....
	.align		4
.L_36:
        /*0038*/ 	.word	index@(__assertfail)


	//----- nvinfo : EIATTR_MERCURY_ISA_VERSION
	.align		4
.L_37:
        /*003c*/ 	.byte	0x03, 0x5f
        /*003e*/ 	.short	0x0101


	//----- nvinfo : EIATTR_INT_WARP_WIDE_INSTR_OFFSETS
	.align		4
        /*0040*/ 	.byte	0x04, 0x31
        /*0042*/ 	.short	(.L_39 - .L_38)


	//   ....[0]....
.L_38:
        /*0044*/ 	.word	0x00002190


	//   ....[1]....
        /*0048*/ 	.word	0x00004bd0


	//   ....[2]....
        /*004c*/ 	.word	0x00004bf0


	//   ....[3]....
        /*0050*/ 	.word	0x00004c20


	//   ....[4]....
        /*0054*/ 	.word	0x00005550


	//   ....[5]....
        /*0058*/ 	.word	0x000055c0


	//   ....[6]....
        /*005c*/ 	.word	0x000057a0


	//   ....[7]....
        /*0060*/ 	.word	0x00005900


	//----- nvinfo : EIATTR_COOP_GROUP_MASK_REGIDS
	.align		4
.L_39:
        /*0064*/ 	.byte	0x04, 0x29
        /*0066*/ 	.short	(.L_41 - .L_40)


	//   ....[0]....
.L_40:
        /*0068*/ 	.word	0xffffffff


	//   ....[1]....
        /*006c*/ 	.word	0xffffffff


	//   ....[2]....
        /*0070*/ 	.word	0xffffffff


	//   ....[3]....
        /*0074*/ 	.word	0xffffffff


	//   ....[4]....
        /*0078*/ 	.word	0xffffffff


	//   ....[5]....
        /*007c*/ 	.word	0xffffffff


	//   ....[6]....
        /*0080*/ 	.word	0xffffffff


	//   ....[7]....
        /*0084*/ 	.word	0xffffffff


	//   ....[8]....
        /*0088*/ 	.word	0xffffffff


	//   ....[9]....
        /*008c*/ 	.word	0xffffffff


	//   ....[10]....
        /*0090*/ 	.word	0xffffffff


	//   ....[11]....
        /*0094*/ 	.word	0xffffffff


	//   ....[12]....
        /*0098*/ 	.word	0xffffffff


	//----- nvinfo : EIATTR_COOP_GROUP_INSTR_OFFSETS
	.align		4
.L_41:
        /*009c*/ 	.byte	0x04, 0x28
        /*009e*/ 	.short	(.L_43 - .L_42)


	//   ....[0]....
.L_42:
        /*00a0*/ 	.word	0x00000090


	//   ....[1]....
        /*00a4*/ 	.word	0x000004d0


	//   ....[2]....
        /*00a8*/ 	.word	0x00000a30


	//   ....[3]....
        /*00ac*/ 	.word	0x00000b90


	//   ....[4]....
        /*00b0*/ 	.word	0x00000c90


	//   ....[5]....
        /*00b4*/ 	.word	0x00000e00


	//   ....[6]....
        /*00b8*/ 	.word	0x00000fa0


	//   ....[7]....
        /*00bc*/ 	.word	0x00002070


	//   ....[8]....
        /*00c0*/ 	.word	0x00003f30


	//   ....[9]....
        /*00c4*/ 	.word	0x00004140


	//   ....[10]....
        /*00c8*/ 	.word	0x00004170


	//   ....[11]....
        /*00cc*/ 	.word	0x00004ab0


	//   ....[12]....
        /*00d0*/ 	.word	0x00004ce0


	//----- nvinfo : EIATTR_VRC_CTA_INIT_COUNT
	.align		4
.L_43:
        /*00d4*/ 	.byte	0x02, 0x4a
        /*00d6*/ 	.byte	0x80
	.zero		1


	//----- nvinfo : EIATTR_SYSCALL_OFFSETS
	.align		4
        /*00d8*/ 	.byte	0x04, 0x46
        /*00da*/ 	.short	(.L_45 - .L_44)


	//   ....[0]....
.L_44:
        /*00dc*/ 	.word	0x00006350


	//   ....[1]....
        /*00e0*/ 	.word	0x00006490


	//   ....[2]....
        /*00e4*/ 	.word	0x00006c90


	//   ....[3]....
        /*00e8*/ 	.word	0x00007a30


	//----- nvinfo : EIATTR_MBARRIER_INSTR_OFFSETS
	.align		4
.L_45:
        /*00ec*/ 	.byte	0x04, 0x39
        /*00ee*/ 	.short	(.L_47 - .L_46)


	//   ....[0]....
.L_46:
        /*00f0*/ 	.word	0x000005d0
        /*00f4*/ 	.word	0x000000ff
        /*00f8*/ 	.word	0x00000000
        /*00fc*/ 	.short	0x0100
        /*00fe*/ 	.byte	0x05
	.zero		1


	//   ....[1]....
        /*0100*/ 	.word	0x000005e0
        /*0104*/ 	.word	0x000000ff
        /*0108*/ 	.word	0x00000110
        /*010c*/ 	.short	0x0100
        /*010e*/ 	.byte	0x05
	.zero		1


	//   ....[2]....
        /*0110*/ 	.word	0x000005f0
        /*0114*/ 	.word	0x000000ff
        /*0118*/ 	.word	0x00000008
        /*011c*/ 	.short	0x0100
        /*011e*/ 	.byte	0x05
	.zero		1


	//   ....[3]....
        /*0120*/ 	.word	0x00000600
        /*0124*/ 	.word	0x000000ff
        /*0128*/ 	.word	0x00000118
        /*012c*/ 	.short	0x0100
        /*012e*/ 	.byte	0x05
	.zero		1


	//   ....[4]....
        /*0130*/ 	.word	0x00000610
        /*0134*/ 	.word	0x000000ff
        /*0138*/ 	.word	0x00000010
        /*013c*/ 	.short	0x0100
        /*013e*/ 	.byte	0x05
	.zero		1


	//   ....[5]....
        /*0140*/ 	.word	0x00000620
        /*0144*/ 	.word	0x000000ff
        /*0148*/ 	.word	0x00000120
        /*014c*/ 	.short	0x0100
        /*014e*/ 	.byte	0x05
	.zero		1


	//   ....[6]....
        /*0150*/ 	.word	0x00000630
        /*0154*/ 	.word	0x000000ff
        /*0158*/ 	.word	0x00000018
        /*015c*/ 	.short	0x0100
        /*015e*/ 	.byte	0x05
	.zero		1


	//   ....[7]....
        /*0160*/ 	.word	0x00000640
        /*0164*/ 	.word	0x000000ff
        /*0168*/ 	.word	0x00000128
        /*016c*/ 	.short	0x0100
        /*016e*/ 	.byte	0x05
	.zero		1


	//   ....[8]....
        /*0170*/ 	.word	0x00000650
        /*0174*/ 	.word	0x000000ff
        /*0178*/ 	.word	0x00000020
        /*017c*/ 	.short	0x0100
        /*017e*/ 	.byte	0x05
	.zero		1


	//   ....[9]....
        /*0180*/ 	.word	0x00000660
        /*0184*/ 	.word	0x000000ff
        /*0188*/ 	.word	0x00000130
        /*018c*/ 	.short	0x0100
        /*018e*/ 	.byte	0x05
	.zero		1


	//   ....[10]....
        /*0190*/ 	.word	0x00000670
        /*0194*/ 	.word	0x000000ff
        /*0198*/ 	.word	0x00000028
        /*019c*/ 	.short	0x0100
        /*019e*/ 	.byte	0x05
	.zero		1


	//   ....[11]....
        /*01a0*/ 	.word	0x00000680
        /*01a4*/ 	.word	0x000000ff
        /*01a8*/ 	.word	0x00000138
        /*01ac*/ 	.short	0x0100
        /*01ae*/ 	.byte	0x05
	.zero		1


	//   ....[12]....
        /*01b0*/ 	.word	0x00000690
        /*01b4*/ 	.word	0x000000ff
        /*01b8*/ 	.word	0x00000030
        /*01bc*/ 	.short	0x0100
        /*01be*/ 	.byte	0x05
	.zero		1


	//   ....[13]....
        /*01c0*/ 	.word	0x000006a0
        /*01c4*/ 	.word	0x000000ff
        /*01c8*/ 	.word	0x00000140
        /*01cc*/ 	.short	0x0100
        /*01ce*/ 	.byte	0x05
	.zero		1


	//   ....[14]....
        /*01d0*/ 	.word	0x000006b0
        /*01d4*/ 	.word	0x000000ff
        /*01d8*/ 	.word	0x00000038
        /*01dc*/ 	.short	0x0100
        /*01de*/ 	.byte	0x05
	.zero		1


	//   ....[15]....
        /*01e0*/ 	.word	0x000006c0
        /*01e4*/ 	.word	0x000000ff
        /*01e8*/ 	.word	0x00000148
        /*01ec*/ 	.short	0x0100
        /*01ee*/ 	.byte	0x05
	.zero		1


	//   ....[16]....
        /*01f0*/ 	.word	0x000006d0
        /*01f4*/ 	.word	0x000000ff
        /*01f8*/ 	.word	0x00000040
        /*01fc*/ 	.short	0x0100
        /*01fe*/ 	.byte	0x05
	.zero		1


	//   ....[17]....
        /*0200*/ 	.word	0x000006e0
        /*0204*/ 	.word	0x000000ff
        /*0208*/ 	.word	0x00000150
        /*020c*/ 	.short	0x0100
        /*020e*/ 	.byte	0x05
	.zero		1


	//   ....[18]....
        /*0210*/ 	.word	0x000006f0
        /*0214*/ 	.word	0x000000ff
        /*0218*/ 	.word	0x00000048
        /*021c*/ 	.short	0x0100
        /*021e*/ 	.byte	0x05
	.zero		1


	//   ....[19]....
        /*0220*/ 	.word	0x00000700
        /*0224*/ 	.word	0x000000ff
        /*0228*/ 	.word	0x00000158
        /*022c*/ 	.short	0x0100
        /*022e*/ 	.byte	0x05
	.zero		1


	//   ....[20]....
        /*0230*/ 	.word	0x00000710
        /*0234*/ 	.word	0x000000ff
        /*0238*/ 	.word	0x00000050
        /*023c*/ 	.short	0x0100
        /*023e*/ 	.byte	0x05
	.zero		1


	//   ....[21]....
        /*0240*/ 	.word	0x00000720
        /*0244*/ 	.word	0x000000ff
        /*0248*/ 	.word	0x00000160
        /*024c*/ 	.short	0x0100
        /*024e*/ 	.byte	0x05
	.zero		1


	//   ....[22]....
        /*0250*/ 	.word	0x00000730
        /*0254*/ 	.word	0x000000ff
        /*0258*/ 	.word	0x00000058
        /*025c*/ 	.short	0x0100
        /*025e*/ 	.byte	0x05
	.zero		1


	//   ....[23]....
        /*0260*/ 	.word	0x00000740
        /*0264*/ 	.word	0x000000ff
        /*0268*/ 	.word	0x00000168
        /*026c*/ 	.short	0x0100
        /*026e*/ 	.byte	0x05
	.zero		1


	//   ....[24]....
        /*0270*/ 	.word	0x00000750
        /*0274*/ 	.word	0x000000ff
        /*0278*/ 	.word	0x00000060
        /*027c*/ 	.short	0x0100
        /*027e*/ 	.byte	0x05
	.zero		1


	//   ....[25]....
        /*0280*/ 	.word	0x00000760
        /*0284*/ 	.word	0x000000ff
        /*0288*/ 	.word	0x00000170
        /*028c*/ 	.short	0x0100
        /*028e*/ 	.byte	0x05
	.zero		1


	//   ....[26]....
        /*0290*/ 	.word	0x00000770
        /*0294*/ 	.word	0x000000ff
        /*0298*/ 	.word	0x00000068
        /*029c*/ 	.short	0x0100
        /*029e*/ 	.byte	0x05
	.zero		1


	//   ....[27]....
        /*02a0*/ 	.word	0x00000780
        /*02a4*/ 	.word	0x000000ff
        /*02a8*/ 	.word	0x00000178
        /*02ac*/ 	.short	0x0100
        /*02ae*/ 	.byte	0x05
	.zero		1


	//   ....[28]....
        /*02b0*/ 	.word	0x00000790
        /*02b4*/ 	.word	0x000000ff
        /*02b8*/ 	.word	0x00000070
        /*02bc*/ 	.short	0x0100
        /*02be*/ 	.byte	0x05
	.zero		1


	//   ....[29]....
        /*02c0*/ 	.word	0x000007a0
        /*02c4*/ 	.word	0x000000ff
        /*02c8*/ 	.word	0x00000180
        /*02cc*/ 	.short	0x0100
        /*02ce*/ 	.byte	0x05
	.zero		1


	//   ....[30]....
        /*02d0*/ 	.word	0x000007b0
        /*02d4*/ 	.word	0x000000ff
        /*02d8*/ 	.word	0x00000078
        /*02dc*/ 	.short	0x0100
        /*02de*/ 	.byte	0x05
	.zero		1


	//   ....[31]....
        /*02e0*/ 	.word	0x000007c0
        /*02e4*/ 	.word	0x000000ff
        /*02e8*/ 	.word	0x00000188
        /*02ec*/ 	.short	0x0100
        /*02ee*/ 	.byte	0x05
	.zero		1


	//   ....[32]....
        /*02f0*/ 	.word	0x000007d0
        /*02f4*/ 	.word	0x000000ff
        /*02f8*/ 	.word	0x00000080
        /*02fc*/ 	.short	0x0100
        /*02fe*/ 	.byte	0x05
	.zero		1


	//   ....[33]....
        /*0300*/ 	.word	0x000007e0
        /*0304*/ 	.word	0x000000ff
        /*0308*/ 	.word	0x00000190
        /*030c*/ 	.short	0x0100
        /*030e*/ 	.byte	0x05
	.zero		1


	//   ....[34]....
        /*0310*/ 	.word	0x000007f0
        /*0314*/ 	.word	0x000000ff
        /*0318*/ 	.word	0x00000088
        /*031c*/ 	.short	0x0100
        /*031e*/ 	.byte	0x05
	.zero		1


	//   ....[35]....
        /*0320*/ 	.word	0x00000800
        /*0324*/ 	.word	0x000000ff
        /*0328*/ 	.word	0x00000198
        /*032c*/ 	.short	0x0100
        /*032e*/ 	.byte	0x05
	.zero		1


	//   ....[36]....
        /*0330*/ 	.word	0x00000810
        /*0334*/ 	.word	0x000000ff
        /*0338*/ 	.word	0x00000090
        /*033c*/ 	.short	0x0100
        /*033e*/ 	.byte	0x05
	.zero		1


	//   ....[37]....
        /*0340*/ 	.word	0x00000820
        /*0344*/ 	.word	0x000000ff
        /*0348*/ 	.word	0x000001a0
        /*034c*/ 	.short	0x0100
        /*034e*/ 	.byte	0x05
	.zero		1


	//   ....[38]....
        /*0350*/ 	.word	0x00000830
        /*0354*/ 	.word	0x000000ff
        /*0358*/ 	.word	0x00000098
        /*035c*/ 	.short	0x0100
        /*035e*/ 	.byte	0x05
	.zero		1


	//   ....[39]....
        /*0360*/ 	.word	0x00000840
        /*0364*/ 	.word	0x000000ff
        /*0368*/ 	.word	0x000001a8
        /*036c*/ 	.short	0x0100
        /*036e*/ 	.byte	0x05
	.zero		1


	//   ....[40]....
        /*0370*/ 	.word	0x00000850
        /*0374*/ 	.word	0x000000ff
        /*0378*/ 	.word	0x000000a0
        /*037c*/ 	.short	0x0100
        /*037e*/ 	.byte	0x05
	.zero		1


	//   ....[41]....
        /*0380*/ 	.word	0x00000860
        /*0384*/ 	.word	0x000000ff
        /*0388*/ 	.word	0x000001b0
        /*038c*/ 	.short	0x0100
        /*038e*/ 	.byte	0x05
	.zero		1


	//   ....[42]....
        /*0390*/ 	.word	0x00000870
        /*0394*/ 	.word	0x000000ff
        /*0398*/ 	.word	0x000000a8
        /*039c*/ 	.short	0x0100
        /*039e*/ 	.byte	0x05
	.zero		1


	//   ....[43]....
        /*03a0*/ 	.word	0x00000880
        /*03a4*/ 	.word	0x000000ff
        /*03a8*/ 	.word	0x000001b8
        /*03ac*/ 	.short	0x0100
        /*03ae*/ 	.byte	0x05
	.zero		1


	//   ....[44]....
        /*03b0*/ 	.word	0x00000890
        /*03b4*/ 	.word	0x000000ff
        /*03b8*/ 	.word	0x000000b0
        /*03bc*/ 	.short	0x0100
        /*03be*/ 	.byte	0x05
	.zero		1


	//   ....[45]....
        /*03c0*/ 	.word	0x000008a0
        /*03c4*/ 	.word	0x000000ff
        /*03c8*/ 	.word	0x000001c0
        /*03cc*/ 	.short	0x0100
        /*03ce*/ 	.byte	0x05
	.zero		1


	//   ....[46]....
        /*03d0*/ 	.word	0x000008b0
        /*03d4*/ 	.word	0x000000ff
        /*03d8*/ 	.word	0x000000b8
        /*03dc*/ 	.short	0x0100
        /*03de*/ 	.byte	0x05
	.zero		1


	//   ....[47]....
        /*03e0*/ 	.word	0x000008c0
        /*03e4*/ 	.word	0x000000ff
        /*03e8*/ 	.word	0x000001c8
        /*03ec*/ 	.short	0x0100
        /*03ee*/ 	.byte	0x05
	.zero		1


	//   ....[48]....
        /*03f0*/ 	.word	0x000008d0
        /*03f4*/ 	.word	0x000000ff
        /*03f8*/ 	.word	0x000000c0
        /*03fc*/ 	.short	0x0100
        /*03fe*/ 	.byte	0x05
	.zero		1


	//   ....[49]....
        /*0400*/ 	.word	0x000008e0
        /*0404*/ 	.word	0x000000ff
        /*0408*/ 	.word	0x000001d0
        /*040c*/ 	.short	0x0100
        /*040e*/ 	.byte	0x05
	.zero		1


	//   ....[50]....
        /*0410*/ 	.word	0x000008f0
        /*0414*/ 	.word	0x000000ff
        /*0418*/ 	.word	0x000000c8
        /*041c*/ 	.short	0x0100
        /*041e*/ 	.byte	0x05
	.zero		1


	//   ....[51]....
        /*0420*/ 	.word	0x00000900
        /*0424*/ 	.word	0x000000ff
        /*0428*/ 	.word	0x000001d8
        /*042c*/ 	.short	0x0100
        /*042e*/ 	.byte	0x05
	.zero		1


	//   ....[52]....
        /*0430*/ 	.word	0x00000910
        /*0434*/ 	.word	0x000000ff
        /*0438*/ 	.word	0x000000d0
        /*043c*/ 	.short	0x0100
        /*043e*/ 	.byte	0x05
	.zero		1


	//   ....[53]....
        /*0440*/ 	.word	0x00000920
        /*0444*/ 	.word	0x000000ff
        /*0448*/ 	.word	0x000001e0
        /*044c*/ 	.short	0x0100
        /*044e*/ 	.byte	0x05
	.zero		1


	//   ....[54]....
        /*0450*/ 	.word	0x00000930
        /*0454*/ 	.word	0x000000ff
        /*0458*/ 	.word	0x000000d8
        /*045c*/ 	.short	0x0100
        /*045e*/ 	.byte	0x05
	.zero		1


	//   ....[55]....
        /*0460*/ 	.word	0x00000940
        /*0464*/ 	.word	0x000000ff
        /*0468*/ 	.word	0x000001e8
        /*046c*/ 	.short	0x0100
        /*046e*/ 	.byte	0x05
	.zero		1


	//   ....[56]....
        /*0470*/ 	.word	0x00000950
        /*0474*/ 	.word	0x000000ff
        /*0478*/ 	.word	0x000000e0
        /*047c*/ 	.short	0x0100
        /*047e*/ 	.byte	0x05
	.zero		1


	//   ....[57]....
        /*0480*/ 	.word	0x00000960
        /*0484*/ 	.word	0x000000ff
        /*0488*/ 	.word	0x000001f0
        /*048c*/ 	.short	0x0100
        /*048e*/ 	.byte	0x05
	.zero		1


	//   ....[58]....
        /*0490*/ 	.word	0x00000970
        /*0494*/ 	.word	0x000000ff
        /*0498*/ 	.word	0x000000e8
        /*049c*/ 	.short	0x0100
        /*049e*/ 	.byte	0x05
	.zero		1


	//   ....[59]....
        /*04a0*/ 	.word	0x00000980
        /*04a4*/ 	.word	0x000000ff
        /*04a8*/ 	.word	0x000001f8
        /*04ac*/ 	.short	0x0100
        /*04ae*/ 	.byte	0x05
	.zero		1


	//   ....[60]....
        /*04b0*/ 	.word	0x00000990
        /*04b4*/ 	.word	0x000000ff
        /*04b8*/ 	.word	0x000000f0
        /*04bc*/ 	.short	0x0100
        /*04be*/ 	.byte	0x05
	.zero		1


	//   ....[61]....
        /*04c0*/ 	.word	0x000009a0
        /*04c4*/ 	.word	0x000000ff
        /*04c8*/ 	.word	0x00000200
        /*04cc*/ 	.short	0x0100
        /*04ce*/ 	.byte	0x05
	.zero		1


	//   ....[62]....
        /*04d0*/ 	.word	0x000009b0
        /*04d4*/ 	.word	0x000000ff
        /*04d8*/ 	.word	0x000000f8
        /*04dc*/ 	.short	0x0100
        /*04de*/ 	.byte	0x05
	.zero		1


	//   ....[63]....
        /*04e0*/ 	.word	0x000009c0
        /*04e4*/ 	.word	0x000000ff
        /*04e8*/ 	.word	0x00000208
        /*04ec*/ 	.short	0x0100
        /*04ee*/ 	.byte	0x05
	.zero		1


	//   ....[64]....
        /*04f0*/ 	.word	0x000009d0
        /*04f4*/ 	.word	0x000000ff
        /*04f8*/ 	.word	0x00000100
        /*04fc*/ 	.short	0x0100
        /*04fe*/ 	.byte	0x05
	.zero		1


	//   ....[65]....
        /*0500*/ 	.word	0x000009e0
        /*0504*/ 	.word	0x000000ff
        /*0508*/ 	.word	0x00000210
        /*050c*/ 	.short	0x0100
        /*050e*/ 	.byte	0x05
	.zero		1


	//   ....[66]....
        /*0510*/ 	.word	0x000009f0
        /*0514*/ 	.word	0x000000ff
        /*0518*/ 	.word	0x00000108
        /*051c*/ 	.short	0x0100
        /*051e*/ 	.byte	0x05
	.zero		1


	//   ....[67]....
        /*0520*/ 	.word	0x00000a00
        /*0524*/ 	.word	0x000000ff
        /*0528*/ 	.word	0x00000218
        /*052c*/ 	.short	0x0100
        /*052e*/ 	.byte	0x05
	.zero		1


	//   ....[68]....
        /*0530*/ 	.word	0x00000b40
        /*0534*/ 	.word	0x000000ff
        /*0538*/ 	.word	0x00000220
        /*053c*/ 	.short	0x0100
        /*053e*/ 	.byte	0x07
	.zero		1


	//   ....[69]....
        /*0540*/ 	.word	0x00000b50
        /*0544*/ 	.word	0x000000ff
        /*0548*/ 	.word	0x00000230
        /*054c*/ 	.short	0x0100
        /*054e*/ 	.byte	0x07
	.zero		1


	//   ....[70]....
        /*0550*/ 	.word	0x00000b60
        /*0554*/ 	.word	0x000000ff
        /*0558*/ 	.word	0x00000228
        /*055c*/ 	.short	0x0100
        /*055e*/ 	.byte	0x07
	.zero		1


	//   ....[71]....
        /*0560*/ 	.word	0x00000b70
        /*0564*/ 	.word	0x000000ff
        /*0568*/ 	.word	0x00000238
        /*056c*/ 	.short	0x0100
        /*056e*/ 	.byte	0x07
	.zero		1


	//   ....[72]....
        /*0570*/ 	.word	0x00000c60
        /*0574*/ 	.word	0x000000ff
        /*0578*/ 	.word	0x00000240
        /*057c*/ 	.short	0x0100
        /*057e*/ 	.byte	0x05
	.zero		1


	//   ....[73]....
        /*0580*/ 	.word	0x00000c70
        /*0584*/ 	.word	0x000000ff
        /*0588*/ 	.word	0x00000248
        /*058c*/ 	.short	0x0100
        /*058e*/ 	.byte	0x05
	.zero		1


	//   ....[74]....
        /*0590*/ 	.word	0x00000db0
        /*0594*/ 	.word	0x000000ff
        /*0598*/ 	.word	0x00000250
        /*059c*/ 	.short	0x0100
        /*059e*/ 	.byte	0x05
	.zero		1


	//   ....[75]....
        /*05a0*/ 	.word	0x00000dc0
        /*05a4*/ 	.word	0x000000ff
        /*05a8*/ 	.word	0x00000260
        /*05ac*/ 	.short	0x0100
        /*05ae*/ 	.byte	0x05
	.zero		1


	//   ....[76]....
        /*05b0*/ 	.word	0x00000dd0
        /*05b4*/ 	.word	0x000000ff
        /*05b8*/ 	.word	0x00000258
        /*05bc*/ 	.short	0x0100
        /*05be*/ 	.byte	0x05
	.zero		1


	//   ....[77]....
        /*05c0*/ 	.word	0x00000de0
        /*05c4*/ 	.word	0x000000ff
        /*05c8*/ 	.word	0x00000268
        /*05cc*/ 	.short	0x0100
        /*05ce*/ 	.byte	0x05
	.zero		1


	//   ....[78]....
        /*05d0*/ 	.word	0x00000f10
        /*05d4*/ 	.word	0x000000ff
        /*05d8*/ 	.word	0x00000270
        /*05dc*/ 	.short	0x0100
        /*05de*/ 	.byte	0x07
	.zero		1


	//   ....[79]....
        /*05e0*/ 	.word	0x00000f20
        /*05e4*/ 	.word	0x000000ff
        /*05e8*/ 	.word	0x00000290
        /*05ec*/ 	.short	0x0100
        /*05ee*/ 	.byte	0x07
	.zero		1


	//   ....[80]....
        /*05f0*/ 	.word	0x00000f30
        /*05f4*/ 	.word	0x000000ff
        /*05f8*/ 	.word	0x00000278
        /*05fc*/ 	.short	0x0100
        /*05fe*/ 	.byte	0x07
	.zero		1


	//   ....[81]....
        /*0600*/ 	.word	0x00000f40
        /*0604*/ 	.word	0x000000ff
        /*0608*/ 	.word	0x00000298
        /*060c*/ 	.short	0x0100
        /*060e*/ 	.byte	0x07
	.zero		1


	//   ....[82]....
        /*0610*/ 	.word	0x00000f50
        /*0614*/ 	.word	0x000000ff
        /*0618*/ 	.word	0x00000280
        /*061c*/ 	.short	0x0100
        /*061e*/ 	.byte	0x07
	.zero		1


	//   ....[83]....
        /*0620*/ 	.word	0x00000f60
        /*0624*/ 	.word	0x000000ff
        /*0628*/ 	.word	0x000002a0
        /*062c*/ 	.short	0x0100
        /*062e*/ 	.byte	0x07
	.zero		1


	//   ....[84]....
        /*0630*/ 	.word	0x00000f70
        /*0634*/ 	.word	0x000000ff
        /*0638*/ 	.word	0x00000288
        /*063c*/ 	.short	0x0100
        /*063e*/ 	.byte	0x07
	.zero		1


	//   ....[85]....
        /*0640*/ 	.word	0x00000f80
        /*0644*/ 	.word	0x000000ff
        /*0648*/ 	.word	0x000002a8
        /*064c*/ 	.short	0x0100
        /*064e*/ 	.byte	0x07
	.zero		1


	//   ....[86]....
        /*0650*/ 	.word	0x00001070
        /*0654*/ 	.word	0x000000ff
        /*0658*/ 	.word	0x000002b0
        /*065c*/ 	.short	0x0100
        /*065e*/ 	.byte	0x05
	.zero		1


	//   ....[87]....
        /*0660*/ 	.word	0x00001080
        /*0664*/ 	.word	0x000000ff
        /*0668*/ 	.word	0x000002c0
        /*066c*/ 	.short	0x0100
        /*066e*/ 	.byte	0x05
	.zero		1


	//   ....[88]....
        /*0670*/ 	.word	0x00001090
        /*0674*/ 	.word	0x000000ff
        /*0678*/ 	.word	0x000002b8
        /*067c*/ 	.short	0x0100
        /*067e*/ 	.byte	0x05
	.zero		1


	//   ....[89]....
        /*0680*/ 	.word	0x000010a0
        /*0684*/ 	.word	0x000000ff
        /*0688*/ 	.word	0x000002c8
        /*068c*/ 	.short	0x0100
        /*068e*/ 	.byte	0x05
	.zero		1


	//   ....[90]....
        /*0690*/ 	.word	0x00001970
        /*0694*/ 	.word	0x00000003
        /*0698*/ 	.word	0x000002c0
        /*069c*/ 	.short	0x010a
        /*069e*/ 	.byte	0xff
	.zero		1


	//   ....[91]....
        /*06a0*/ 	.word	0x000019a0
        /*06a4*/ 	.word	0x00000003
        /*06a8*/ 	.word	0x000002b0
        /*06ac*/ 	.short	0x0101
        /*06ae*/ 	.byte	0xff
	.zero		1


	//   ....[92]....
        /*06b0*/ 	.word	0x00001a70
        /*06b4*/ 	.word	0x000000ff
        /*06b8*/ 	.word	0x00000110
        /*06bc*/ 	.short	0x010a
        /*06be*/ 	.byte	0x08
	.zero		1


	//   ....[93]....
        /*06c0*/ 	.word	0x00001b10
        /*06c4*/ 	.word	0x000000ff
        /*06c8*/ 	.word	0x00000110
        /*06cc*/ 	.short	0x010a
        /*06ce*/ 	.byte	0x21
	.zero		1


	//   ....[94]....
        /*06d0*/ 	.word	0x00001c60
        /*06d4*/ 	.word	0x000000ff
        /*06d8*/ 	.word	0x00000110
        /*06dc*/ 	.short	0x010a
        /*06de*/ 	.byte	0x08
	.zero		1


	//   ....[95]....
        /*06e0*/ 	.word	0x00001d70
        /*06e4*/ 	.word	0x000000ff
        /*06e8*/ 	.word	0x00000248
        /*06ec*/ 	.short	0x0101
        /*06ee*/ 	.byte	0x04
	.zero		1


	//   ....[96]....
        /*06f0*/ 	.word	0x00001d90
        /*06f4*/ 	.word	0x000000ff
        /*06f8*/ 	.word	0x00000110
        /*06fc*/ 	.short	0x010a
        /*06fe*/ 	.byte	0x08
	.zero		1


	//   ....[97]....
        /*0700*/ 	.word	0x00001e10
        /*0704*/ 	.word	0x000000ff
        /*0708*/ 	.word	0x00000110
        /*070c*/ 	.short	0x010a
        /*070e*/ 	.byte	0x11
	.zero		1


	//   ....[98]....
        /*0710*/ 	.word	0x00001f60
        /*0714*/ 	.word	0x000000ff
        /*0718*/ 	.word	0x00000110
        /*071c*/ 	.short	0x010a
        /*071e*/ 	.byte	0x08
	.zero		1


	//   ....[99]....
        /*0720*/ 	.word	0x000020a0
        /*0724*/ 	.word	0x00000002
        /*0728*/ 	.word	0x00000250
        /*072c*/ 	.short	0x010a
        /*072e*/ 	.byte	0xff
	.zero		1


	//   ....[100]....
        /*0730*/ 	.word	0x00002160
        /*0734*/ 	.word	0x00000002
        /*0738*/ 	.word	0x00000000
        /*073c*/ 	.short	0x0101
        /*073e*/ 	.byte	0xff
	.zero		1


	//   ....[101]....
        /*0740*/ 	.word	0x000026c0
        /*0744*/ 	.word	0x000000ff
        /*0748*/ 	.word	0x00000000
        /*074c*/ 	.short	0x010a
        /*074e*/ 	.byte	0x05
	.zero		1


	//   ....[102]....
        /*0750*/ 	.word	0x00002750
        /*0754*/ 	.word	0x000000ff
        /*0758*/ 	.word	0x00000000
        /*075c*/ 	.short	0x010a
        /*075e*/ 	.byte	0x05
	.zero		1


	//   ....[103]....
        /*0760*/ 	.word	0x000027e0
        /*0764*/ 	.word	0x000000ff
        /*0768*/ 	.word	0x00000000
        /*076c*/ 	.short	0x010a
        /*076e*/ 	.byte	0x05
	.zero		1


	//   ....[104]....
        /*0770*/ 	.word	0x00002870
        /*0774*/ 	.word	0x000000ff
        /*0778*/ 	.word	0x00000000
        /*077c*/ 	.short	0x010a
        /*077e*/ 	.byte	0x05
	.zero		1


	//   ....[105]....
        /*0780*/ 	.word	0x00002900
        /*0784*/ 	.word	0x000000ff
        /*0788*/ 	.word	0x00000000
        /*078c*/ 	.short	0x010a
        /*078e*/ 	.byte	0x05
	.zero		1


	//   ....[106]....
        /*0790*/ 	.word	0x00002990
        /*0794*/ 	.word	0x000000ff
        /*0798*/ 	.word	0x00000000
        /*079c*/ 	.short	0x010a
        /*079e*/ 	.byte	0x05
	.zero		1


	//   ....[107]....
        /*07a0*/ 	.word	0x00002a20
        /*07a4*/ 	.word	0x000000ff
        /*07a8*/ 	.word	0x00000000
        /*07ac*/ 	.short	0x010a
        /*07ae*/ 	.byte	0x05
	.zero		1


	//   ....[108]....
        /*07b0*/ 	.word	0x00002ab0
        /*07b4*/ 	.word	0x000000ff
        /*07b8*/ 	.word	0x00000000
        /*07bc*/ 	.short	0x010a
        /*07be*/ 	.byte	0x05
	.zero		1


	//   ....[109]....
        /*07c0*/ 	.word	0x00002b40
        /*07c4*/ 	.word	0x000000ff
        /*07c8*/ 	.word	0x00000000
        /*07cc*/ 	.short	0x010a
        /*07ce*/ 	.byte	0x05
	.zero		1


	//   ....[110]....
        /*07d0*/ 	.word	0x00002bd0
        /*07d4*/ 	.word	0x000000ff
        /*07d8*/ 	.word	0x00000000
        /*07dc*/ 	.short	0x010a
        /*07de*/ 	.byte	0x05
	.zero		1


	//   ....[111]....
        /*07e0*/ 	.word	0x00002c60
        /*07e4*/ 	.word	0x000000ff
        /*07e8*/ 	.word	0x00000000
        /*07ec*/ 	.short	0x010a
        /*07ee*/ 	.byte	0x05
	.zero		1


	//   ....[112]....
        /*07f0*/ 	.word	0x00002cf0
        /*07f4*/ 	.word	0x000000ff
        /*07f8*/ 	.word	0x00000000
        /*07fc*/ 	.short	0x010a
        /*07fe*/ 	.byte	0x05
	.zero		1


	//   ....[113]....
        /*0800*/ 	.word	0x00002d80
        /*0804*/ 	.word	0x000000ff
        /*0808*/ 	.word	0x00000000
        /*080c*/ 	.short	0x010a
        /*080e*/ 	.byte	0x05
	.zero		1


	//   ....[114]....
        /*0810*/ 	.word	0x00002e10
        /*0814*/ 	.word	0x000000ff
        /*0818*/ 	.word	0x00000000
        /*081c*/ 	.short	0x010a
        /*081e*/ 	.byte	0x05
	.zero		1


	//   ....[115]....
        /*0820*/ 	.word	0x00002ea0
        /*0824*/ 	.word	0x000000ff
        /*0828*/ 	.word	0x00000000
        /*082c*/ 	.short	0x010a
        /*082e*/ 	.byte	0x05
	.zero		1


	//   ....[116]....
        /*0830*/ 	.word	0x00002f30
        /*0834*/ 	.word	0x000000ff
        /*0838*/ 	.word	0x00000000
        /*083c*/ 	.short	0x010a
        /*083e*/ 	.byte	0x05
	.zero		1


	//   ....[117]....
        /*0840*/ 	.word	0x00002fc0
        /*0844*/ 	.word	0x000000ff
        /*0848*/ 	.word	0x00000000
        /*084c*/ 	.short	0x010a
        /*084e*/ 	.byte	0x05
	.zero		1


	//   ....[118]....
        /*0850*/ 	.word	0x00003050
        /*0854*/ 	.word	0x000000ff
        /*0858*/ 	.word	0x00000000
        /*085c*/ 	.short	0x010a
        /*085e*/ 	.byte	0x05
	.zero		1


	//   ....[119]....
        /*0860*/ 	.word	0x000030e0
        /*0864*/ 	.word	0x000000ff
        /*0868*/ 	.word	0x00000000
        /*086c*/ 	.short	0x010a
        /*086e*/ 	.byte	0x05
	.zero		1


	//   ....[120]....
        /*0870*/ 	.word	0x00003170
        /*0874*/ 	.word	0x000000ff
        /*0878*/ 	.word	0x00000000
        /*087c*/ 	.short	0x010a
        /*087e*/ 	.byte	0x05
	.zero		1


	//   ....[121]....
        /*0880*/ 	.word	0x00003200
        /*0884*/ 	.word	0x000000ff
        /*0888*/ 	.word	0x00000000
        /*088c*/ 	.short	0x010a
        /*088e*/ 	.byte	0x05
	.zero		1


	//   ....[122]....
        /*0890*/ 	.word	0x00003290
        /*0894*/ 	.word	0x000000ff
        /*0898*/ 	.word	0x00000000
        /*089c*/ 	.short	0x010a
        /*089e*/ 	.byte	0x05
	.zero		1


	//   ....[123]....
        /*08a0*/ 	.word	0x00003320
        /*08a4*/ 	.word	0x000000ff
        /*08a8*/ 	.word	0x00000000
        /*08ac*/ 	.short	0x010a
        /*08ae*/ 	.byte	0x05
	.zero		1


	//   ....[124]....
        /*08b0*/ 	.word	0x000033b0
        /*08b4*/ 	.word	0x000000ff
        /*08b8*/ 	.word	0x00000000
        /*08bc*/ 	.short	0x010a
        /*08be*/ 	.byte	0x05
	.zero		1


	//   ....[125]....
        /*08c0*/ 	.word	0x00003440
        /*08c4*/ 	.word	0x000000ff
        /*08c8*/ 	.word	0x00000000
        /*08cc*/ 	.short	0x010a
        /*08ce*/ 	.byte	0x05
	.zero		1


	//   ....[126]....
        /*08d0*/ 	.word	0x000034d0
        /*08d4*/ 	.word	0x000000ff
        /*08d8*/ 	.word	0x00000000
        /*08dc*/ 	.short	0x010a
        /*08de*/ 	.byte	0x05
	.zero		1


	//   ....[127]....
        /*08e0*/ 	.word	0x00003560
        /*08e4*/ 	.word	0x000000ff
        /*08e8*/ 	.word	0x00000000
        /*08ec*/ 	.short	0x010a
        /*08ee*/ 	.byte	0x05
	.zero		1


	//   ....[128]....
        /*08f0*/ 	.word	0x000035f0
        /*08f4*/ 	.word	0x000000ff
        /*08f8*/ 	.word	0x00000000
        /*08fc*/ 	.short	0x010a
        /*08fe*/ 	.byte	0x05
	.zero		1


	//   ....[129]....
        /*0900*/ 	.word	0x00003680
        /*0904*/ 	.word	0x000000ff
        /*0908*/ 	.word	0x00000000
        /*090c*/ 	.short	0x010a
        /*090e*/ 	.byte	0x05
	.zero		1


	//   ....[130]....
        /*0910*/ 	.word	0x00003710
        /*0914*/ 	.word	0x000000ff
        /*0918*/ 	.word	0x00000000
        /*091c*/ 	.short	0x010a
        /*091e*/ 	.byte	0x05
	.zero		1


	//   ....[131]....
        /*0920*/ 	.word	0x000037a0
        /*0924*/ 	.word	0x000000ff
        /*0928*/ 	.word	0x00000000
        /*092c*/ 	.short	0x010a
        /*092e*/ 	.byte	0x05
	.zero		1


	//   ....[132]....
        /*0930*/ 	.word	0x00003830
        /*0934*/ 	.word	0x000000ff
        /*0938*/ 	.word	0x00000000
        /*093c*/ 	.short	0x010a
        /*093e*/ 	.byte	0x05
	.zero		1


	//   ....[133]....
        /*0940*/ 	.word	0x000038c0
        /*0944*/ 	.word	0x000000ff
        /*0948*/ 	.word	0x00000000
        /*094c*/ 	.short	0x010a
        /*094e*/ 	.byte	0x05
	.zero		1


	//   ....[134]....
        /*0950*/ 	.word	0x00003960
        /*0954*/ 	.word	0x00000000
        /*0958*/ 	.word	0x00000000
        /*095c*/ 	.short	0x010a
        /*095e*/ 	.byte	0xff
	.zero		1


	//   ....[135]....
        /*0960*/ 	.word	0x00003a80
        /*0964*/ 	.word	0x00000000
        /*0968*/ 	.word	0x000002b0
        /*096c*/ 	.short	0x010a
        /*096e*/ 	.byte	0xff
	.zero		1


	//   ....[136]....
        /*0970*/ 	.word	0x00003ae0
        /*0974*/ 	.word	0x00000004
        /*0978*/ 	.word	0x00000000
        /*097c*/ 	.short	0x0101
        /*097e*/ 	.byte	0xff
	.zero		1


	//   ....[137]....
        /*0980*/ 	.word	0x00003b00
        /*0984*/ 	.word	0x000000ff
        /*0988*/ 	.word	0x00000260
        /*098c*/ 	.short	0x010a
        /*098e*/ 	.byte	0x05
	.zero		1


	//   ....[138]....
        /*0990*/ 	.word	0x00003c20
        /*0994*/ 	.word	0x00000000
        /*0998*/ 	.word	0x00000250
        /*099c*/ 	.short	0x010a
        /*099e*/ 	.byte	0xff
	.zero		1


	//   ....[139]....
        /*09a0*/ 	.word	0x00003d30
        /*09a4*/ 	.word	0x00000000
        /*09a8*/ 	.word	0x00000000
        /*09ac*/ 	.short	0x0101
        /*09ae*/ 	.byte	0xff
	.zero		1


	//   ....[140]....
        /*09b0*/ 	.word	0x00003dc0
        /*09b4*/ 	.word	0x000000ff
        /*09b8*/ 	.word	0x00000260
        /*09bc*/ 	.short	0x0106
        /*09be*/ 	.byte	0x05
	.zero		1


	//   ....[141]....
        /*09c0*/ 	.word	0x00003de0
        /*09c4*/ 	.word	0x000000ff
        /*09c8*/ 	.word	0x00000260
        /*09cc*/ 	.short	0x010a
        /*09ce*/ 	.byte	0x05
	.zero		1


	//   ....[142]....
        /*09d0*/ 	.word	0x00003e70
        /*09d4*/ 	.word	0x000000ff
        /*09d8*/ 	.word	0x00000260
        /*09dc*/ 	.short	0x0106
        /*09de*/ 	.byte	0x04
	.zero		1


	//   ....[143]....
        /*09e0*/ 	.word	0x00003eb0
        /*09e4*/ 	.word	0x00000000
        /*09e8*/ 	.word	0x00000260
        /*09ec*/ 	.short	0x010a
        /*09ee*/ 	.byte	0xff
	.zero		1


	//   ....[144]....
        /*09f0*/ 	.word	0x00004390
        /*09f4*/ 	.word	0x00000000
        /*09f8*/ 	.word	0x00000250
        /*09fc*/ 	.short	0x010a
        /*09fe*/ 	.byte	0xff
	.zero		1


	//   ....[145]....
        /*0a00*/ 	.word	0x00004490
        /*0a04*/ 	.word	0x00000003
        /*0a08*/ 	.word	0x00000000
        /*0a0c*/ 	.short	0x0101
        /*0a0e*/ 	.byte	0xff
	.zero		1


	//   ....[146]....
        /*0a10*/ 	.word	0x000044a0
        /*0a14*/ 	.word	0x000000ff
        /*0a18*/ 	.word	0x00000000
        /*0a1c*/ 	.short	0x010a
        /*0a1e*/ 	.byte	0x04
	.zero		1


	//   ....[147]....
        /*0a20*/ 	.word	0x000044c0
        /*0a24*/ 	.word	0x000000ff
        /*0a28*/ 	.word	0x00000290
        /*0a2c*/ 	.short	0x010a
        /*0a2e*/ 	.byte	0x09
	.zero		1


	//   ....[148]....
        /*0a30*/ 	.word	0x00004600
        /*0a34*/ 	.word	0x000000ff
        /*0a38*/ 	.word	0x00000000
        /*0a3c*/ 	.short	0x010a
        /*0a3e*/ 	.byte	0x07
	.zero		1


	//   ....[149]....
        /*0a40*/ 	.word	0x00004730
        /*0a44*/ 	.word	0x000000ff
        /*0a48*/ 	.word	0x00000000
        /*0a4c*/ 	.short	0x010a
        /*0a4e*/ 	.byte	0x04
	.zero		1


	//   ....[150]....
        /*0a50*/ 	.word	0x000048e0
        /*0a54*/ 	.word	0x000000ff
        /*0a58*/ 	.word	0x00000000
        /*0a5c*/ 	.short	0x010a
        /*0a5e*/ 	.byte	0x05
	.zero		1


	//   ....[151]....
        /*0a60*/ 	.word	0x00004970
        /*0a64*/ 	.word	0x000000ff
        /*0a68*/ 	.word	0x00000000
        /*0a6c*/ 	.short	0x010a
        /*0a6e*/ 	.byte	0x05
	.zero		1


	//   ....[152]....
        /*0a70*/ 	.word	0x00004a00
        /*0a74*/ 	.word	0x000000ff
        /*0a78*/ 	.word	0x00000000
        /*0a7c*/ 	.short	0x010a
        /*0a7e*/ 	.byte	0x05
	.zero		1


	//   ....[153]....
        /*0a80*/ 	.word	0x00004a90
        /*0a84*/ 	.word	0x000000ff
        /*0a88*/ 	.word	0x00000000
        /*0a8c*/ 	.short	0x010a
        /*0a8e*/ 	.byte	0x07
	.zero		1


	//   ....[154]....
        /*0a90*/ 	.word	0x00004ef0
        /*0a94*/ 	.word	0x00000000
        /*0a98*/ 	.word	0x00000250
        /*0a9c*/ 	.short	0x010a
        /*0a9e*/ 	.byte	0xff
	.zero		1


	//   ....[155]....
        /*0aa0*/ 	.word	0x00004fb0
        /*0aa4*/ 	.word	0x00000000
        /*0aa8*/ 	.word	0x00000000
        /*0aac*/ 	.short	0x0101
        /*0aae*/ 	.byte	0xff
	.zero		1


	//   ....[156]....
        /*0ab0*/ 	.word	0x000052d0
        /*0ab4*/ 	.word	0x000000ff
        /*0ab8*/ 	.word	0x00000248
        /*0abc*/ 	.short	0x010a
        /*0abe*/ 	.byte	0x07
	.zero		1


	//   ....[157]....
        /*0ac0*/ 	.word	0x000054c0
        /*0ac4*/ 	.word	0x000000ff
        /*0ac8*/ 	.word	0x00000230
        /*0acc*/ 	.short	0x010a
        /*0ace*/ 	.byte	0x07
	.zero		1


	//   ....[158]....
        /*0ad0*/ 	.word	0x00005690
        /*0ad4*/ 	.word	0x000000ff
        /*0ad8*/ 	.word	0x00000220
        /*0adc*/ 	.short	0x010b
        /*0ade*/ 	.byte	0x07
	.zero		1


	//   ....[159]....
        /*0ae0*/ 	.word	0x00005700
        /*0ae4*/ 	.word	0x000000ff
        /*0ae8*/ 	.word	0x00000000
        /*0aec*/ 	.short	0x0101
        /*0aee*/ 	.byte	0x08
	.zero		1


	//   ....[160]....
        /*0af0*/ 	.word	0x00005730
        /*0af4*/ 	.word	0x000000ff
        /*0af8*/ 	.word	0x00000238
        /*0afc*/ 	.short	0x010a
        /*0afe*/ 	.byte	0x07
	.zero		1


	//   ....[161]....
        /*0b00*/ 	.word	0x00005940
        /*0b04*/ 	.word	0x000000ff
        /*0b08*/ 	.word	0x00000228
        /*0b0c*/ 	.short	0x010b
        /*0b0e*/ 	.byte	0x07
	.zero		1


	//   ....[162]....
        /*0b10*/ 	.word	0x00005960
        /*0b14*/ 	.word	0x000000ff
        /*0b18*/ 	.word	0x00000000
        /*0b1c*/ 	.short	0x0101
        /*0b1e*/ 	.byte	0x0d
	.zero		1


	//   ....[163]....
        /*0b20*/ 	.word	0x00005990
        /*0b24*/ 	.word	0x000000ff
        /*0b28*/ 	.word	0x00000230
        /*0b2c*/ 	.short	0x010a
        /*0b2e*/ 	.byte	0x07
	.zero		1


	//   ....[164]....
        /*0b30*/ 	.word	0x000059d0
        /*0b34*/ 	.word	0x00000000
        /*0b38*/ 	.word	0x00000238
        /*0b3c*/ 	.short	0x010a
        /*0b3e*/ 	.byte	0xff
	.zero		1


	//   ....[165]....
        /*0b40*/ 	.word	0x00005d20
        /*0b44*/ 	.word	0x00000000
        /*0b48*/ 	.word	0x00000250
        /*0b4c*/ 	.short	0x010a
        /*0b4e*/ 	.byte	0xff
	.zero		1


	//   ....[166]....
        /*0b50*/ 	.word	0x00005e30
        /*0b54*/ 	.word	0x00000000
        /*0b58*/ 	.word	0x00000000
        /*0b5c*/ 	.short	0x0101
        /*0b5e*/ 	.byte	0xff
	.zero		1


	//   ....[167]....
        /*0b60*/ 	.word	0x00006880
        /*0b64*/ 	.word	0x00000000
        /*0b68*/ 	.word	0x00000220
        /*0b6c*/ 	.short	0x010a
        /*0b6e*/ 	.byte	0xff
	.zero		1


	//   ....[168]....
        /*0b70*/ 	.word	0x000068f0
        /*0b74*/ 	.word	0x0000006c
        /*0b78*/ 	.word	0x00000270
        /*0b7c*/ 	.short	0x010a
        /*0b7e*/ 	.byte	0xff
	.zero		1


	//   ....[169]....
        /*0b80*/ 	.word	0x000069d0
        /*0b84*/ 	.word	0x00000000
        /*0b88*/ 	.word	0x00000220
        /*0b8c*/ 	.short	0x010a
        /*0b8e*/ 	.byte	0xff
	.zero		1


	//   ....[170]....
        /*0b90*/ 	.word	0x00006af0
        /*0b94*/ 	.word	0x00000000
        /*0b98*/ 	.word	0x00000000
        /*0b9c*/ 	.short	0x0101
        /*0b9e*/ 	.byte	0xff
	.zero		1


	//   ....[171]....
        /*0ba0*/ 	.word	0x00006b70
        /*0ba4*/ 	.word	0x0000006c
        /*0ba8*/ 	.word	0x00000270
        /*0bac*/ 	.short	0x010a
        /*0bae*/ 	.byte	0xff
	.zero		1


	//   ....[172]....
        /*0bb0*/ 	.word	0x000076e0
        /*0bb4*/ 	.word	0x0000004b
        /*0bb8*/ 	.word	0x00000220
        /*0bbc*/ 	.short	0x010a
        /*0bbe*/ 	.byte	0xff
	.zero		1


	//   ....[173]....
        /*0bc0*/ 	.word	0x00007790
        /*0bc4*/ 	.word	0x0000004b
        /*0bc8*/ 	.word	0x00000220
        /*0bcc*/ 	.short	0x010a
        /*0bce*/ 	.byte	0xff
	.zero		1


	//   ....[174]....
        /*0bd0*/ 	.word	0x000078b0
        /*0bd4*/ 	.word	0x00000000
        /*0bd8*/ 	.word	0x00000000
        /*0bdc*/ 	.short	0x0101
        /*0bde*/ 	.byte	0xff
	.zero		1


	//   ....[175]....
        /*0be0*/ 	.word	0x00007c60
        /*0be4*/ 	.word	0x000000ff
        /*0be8*/ 	.word	0x00000000
        /*0bec*/ 	.short	0x0101
        /*0bee*/ 	.byte	0x05
	.zero		1


	//   ....[176]....
        /*0bf0*/ 	.word	0x000085a0
        /*0bf4*/ 	.word	0x00000003
        /*0bf8*/ 	.word	0x000002c0
        /*0bfc*/ 	.short	0x010a
        /*0bfe*/ 	.byte	0xff
	.zero		1


	//   ....[177]....
        /*0c00*/ 	.word	0x00008600
        /*0c04*/ 	.word	0x00000002
        /*0c08*/ 	.word	0x00000110
        /*0c0c*/ 	.short	0x010a
        /*0c0e*/ 	.byte	0xff
	.zero		1


	//   ....[178]....
        /*0c10*/ 	.word	0x00008660
        /*0c14*/ 	.word	0x00000002
        /*0c18*/ 	.word	0x00000110
        /*0c1c*/ 	.short	0x010a
        /*0c1e*/ 	.byte	0xff
	.zero		1


	//   ....[179]....
        /*0c20*/ 	.word	0x000086b0
        /*0c24*/ 	.word	0x00000002
        /*0c28*/ 	.word	0x00000250
        /*0c2c*/ 	.short	0x010a
        /*0c2e*/ 	.byte	0xff
	.zero		1


	//   ....[180]....
        /*0c30*/ 	.word	0x00008710
        /*0c34*/ 	.word	0x00000000
        /*0c38*/ 	.word	0x00000000
        /*0c3c*/ 	.short	0x010a
        /*0c3e*/ 	.byte	0xff
	.zero		1


	//   ....[181]....
        /*0c40*/ 	.word	0x00008770
        /*0c44*/ 	.word	0x00000000
        /*0c48*/ 	.word	0x00000000
        /*0c4c*/ 	.short	0x010a
        /*0c4e*/ 	.byte	0xff
	.zero		1


	//   ....[182]....
        /*0c50*/ 	.word	0x000087d0
        /*0c54*/ 	.word	0x00000000
        /*0c58*/ 	.word	0x00000000
        /*0c5c*/ 	.short	0x010a
        /*0c5e*/ 	.byte	0xff
	.zero		1


	//   ....[183]....
        /*0c60*/ 	.word	0x00008830
        /*0c64*/ 	.word	0x00000000
        /*0c68*/ 	.word	0x00000000
        /*0c6c*/ 	.short	0x010a
        /*0c6e*/ 	.byte	0xff
	.zero		1


	//   ....[184]....
        /*0c70*/ 	.word	0x00008890
        /*0c74*/ 	.word	0x00000000
        /*0c78*/ 	.word	0x00000000
        /*0c7c*/ 	.short	0x010a
        /*0c7e*/ 	.byte	0xff
	.zero		1


	//   ....[185]....
        /*0c80*/ 	.word	0x000088f0
        /*0c84*/ 	.word	0x00000000
        /*0c88*/ 	.word	0x00000000
        /*0c8c*/ 	.short	0x010a
        /*0c8e*/ 	.byte	0xff
	.zero		1


	//   ....[186]....
        /*0c90*/ 	.word	0x00008950
        /*0c94*/ 	.word	0x00000000
        /*0c98*/ 	.word	0x00000000
        /*0c9c*/ 	.short	0x010a
        /*0c9e*/ 	.byte	0xff
	.zero		1


	//   ....[187]....
        /*0ca0*/ 	.word	0x000089b0
        /*0ca4*/ 	.word	0x00000000
        /*0ca8*/ 	.word	0x00000000
        /*0cac*/ 	.short	0x010a
        /*0cae*/ 	.byte	0xff
	.zero		1


	//   ....[188]....
        /*0cb0*/ 	.word	0x00008a10
        /*0cb4*/ 	.word	0x00000000
        /*0cb8*/ 	.word	0x00000000
        /*0cbc*/ 	.short	0x010a
        /*0cbe*/ 	.byte	0xff
	.zero		1


	//   ....[189]....
        /*0cc0*/ 	.word	0x00008a70
        /*0cc4*/ 	.word	0x00000000
        /*0cc8*/ 	.word	0x00000000
        /*0ccc*/ 	.short	0x010a
        /*0cce*/ 	.byte	0xff
	.zero		1


	//   ....[190]....
        /*0cd0*/ 	.word	0x00008ad0
        /*0cd4*/ 	.word	0x00000000
        /*0cd8*/ 	.word	0x00000000
        /*0cdc*/ 	.short	0x010a
        /*0cde*/ 	.byte	0xff
	.zero		1


	//   ....[191]....
        /*0ce0*/ 	.word	0x00008b30
        /*0ce4*/ 	.word	0x00000000
        /*0ce8*/ 	.word	0x00000000
        /*0cec*/ 	.short	0x010a
        /*0cee*/ 	.byte	0xff
	.zero		1


	//   ....[192]....
        /*0cf0*/ 	.word	0x00008b90
        /*0cf4*/ 	.word	0x00000000
        /*0cf8*/ 	.word	0x00000000
        /*0cfc*/ 	.short	0x010a
        /*0cfe*/ 	.byte	0xff
	.zero		1


	//   ....[193]....
        /*0d00*/ 	.word	0x00008bf0
        /*0d04*/ 	.word	0x00000000
        /*0d08*/ 	.word	0x00000000
        /*0d0c*/ 	.short	0x010a
        /*0d0e*/ 	.byte	0xff
	.zero		1


	//   ....[194]....
        /*0d10*/ 	.word	0x00008c50
        /*0d14*/ 	.word	0x00000000
        /*0d18*/ 	.word	0x00000000
        /*0d1c*/ 	.short	0x010a
        /*0d1e*/ 	.byte	0xff
	.zero		1


	//   ....[195]....
        /*0d20*/ 	.word	0x00008cb0
        /*0d24*/ 	.word	0x00000000
        /*0d28*/ 	.word	0x00000000
        /*0d2c*/ 	.short	0x010a
        /*0d2e*/ 	.byte	0xff
	.zero		1


	//   ....[196]....
        /*0d30*/ 	.word	0x00008d10
        /*0d34*/ 	.word	0x00000000
        /*0d38*/ 	.word	0x00000000
        /*0d3c*/ 	.short	0x010a
        /*0d3e*/ 	.byte	0xff
	.zero		1


	//   ....[197]....
        /*0d40*/ 	.word	0x00008d70
        /*0d44*/ 	.word	0x00000000
        /*0d48*/ 	.word	0x00000000
        /*0d4c*/ 	.short	0x010a
        /*0d4e*/ 	.byte	0xff
	.zero		1


	//   ....[198]....
        /*0d50*/ 	.word	0x00008dd0
        /*0d54*/ 	.word	0x00000000
        /*0d58*/ 	.word	0x00000000
        /*0d5c*/ 	.short	0x010a
        /*0d5e*/ 	.byte	0xff
	.zero		1


	//   ....[199]....
        /*0d60*/ 	.word	0x00008e30
        /*0d64*/ 	.word	0x00000000
        /*0d68*/ 	.word	0x00000000
        /*0d6c*/ 	.short	0x010a
        /*0d6e*/ 	.byte	0xff
	.zero		1


	//   ....[200]....
        /*0d70*/ 	.word	0x00008e90
        /*0d74*/ 	.word	0x00000000
        /*0d78*/ 	.word	0x00000000
        /*0d7c*/ 	.short	0x010a
        /*0d7e*/ 	.byte	0xff
	.zero		1


	//   ....[201]....
        /*0d80*/ 	.word	0x00008ef0
        /*0d84*/ 	.word	0x00000000
        /*0d88*/ 	.word	0x00000000
        /*0d8c*/ 	.short	0x010a
        /*0d8e*/ 	.byte	0xff
	.zero		1


	//   ....[202]....
        /*0d90*/ 	.word	0x00008f50
        /*0d94*/ 	.word	0x00000000
        /*0d98*/ 	.word	0x00000000
        /*0d9c*/ 	.short	0x010a
        /*0d9e*/ 	.byte	0xff
	.zero		1


	//   ....[203]....
        /*0da0*/ 	.word	0x00008fb0
        /*0da4*/ 	.word	0x00000000
        /*0da8*/ 	.word	0x00000000
        /*0dac*/ 	.short	0x010a
        /*0dae*/ 	.byte	0xff
	.zero		1


	//   ....[204]....
        /*0db0*/ 	.word	0x00009010
        /*0db4*/ 	.word	0x00000000
        /*0db8*/ 	.word	0x00000000
        /*0dbc*/ 	.short	0x010a
        /*0dbe*/ 	.byte	0xff
	.zero		1


	//   ....[205]....
        /*0dc0*/ 	.word	0x00009070
        /*0dc4*/ 	.word	0x00000000
        /*0dc8*/ 	.word	0x00000000
        /*0dcc*/ 	.short	0x010a
        /*0dce*/ 	.byte	0xff
	.zero		1


	//   ....[206]....
        /*0dd0*/ 	.word	0x000090d0
        /*0dd4*/ 	.word	0x00000000
        /*0dd8*/ 	.word	0x00000000
        /*0ddc*/ 	.short	0x010a
        /*0dde*/ 	.byte	0xff
	.zero		1


	//   ....[207]....
        /*0de0*/ 	.word	0x00009130
        /*0de4*/ 	.word	0x00000000
        /*0de8*/ 	.word	0x00000000
        /*0dec*/ 	.short	0x010a
        /*0dee*/ 	.byte	0xff
	.zero		1


	//   ....[208]....
        /*0df0*/ 	.word	0x00009190
        /*0df4*/ 	.word	0x00000000
        /*0df8*/ 	.word	0x00000000
        /*0dfc*/ 	.short	0x010a
        /*0dfe*/ 	.byte	0xff
	.zero		1


	//   ....[209]....
        /*0e00*/ 	.word	0x000091f0
        /*0e04*/ 	.word	0x00000000
        /*0e08*/ 	.word	0x00000000
        /*0e0c*/ 	.short	0x010a
        /*0e0e*/ 	.byte	0xff
	.zero		1


	//   ....[210]....
        /*0e10*/ 	.word	0x00009250
        /*0e14*/ 	.word	0x00000000
        /*0e18*/ 	.word	0x00000000
        /*0e1c*/ 	.short	0x010a
        /*0e1e*/ 	.byte	0xff
	.zero		1


	//   ....[211]....
        /*0e20*/ 	.word	0x000092b0
        /*0e24*/ 	.word	0x00000000
        /*0e28*/ 	.word	0x00000000
        /*0e2c*/ 	.short	0x010a
        /*0e2e*/ 	.byte	0xff
	.zero		1


	//   ....[212]....
        /*0e30*/ 	.word	0x00009310
        /*0e34*/ 	.word	0x00000000
        /*0e38*/ 	.word	0x00000000
        /*0e3c*/ 	.short	0x010a
        /*0e3e*/ 	.byte	0xff
	.zero		1


	//   ....[213]....
        /*0e40*/ 	.word	0x00009360
        /*0e44*/ 	.word	0x00000000
        /*0e48*/ 	.word	0x000002b0
        /*0e4c*/ 	.short	0x010a
        /*0e4e*/ 	.byte	0xff
	.zero		1


	//   ....[214]....
        /*0e50*/ 	.word	0x000093c0
        /*0e54*/ 	.word	0x00000000
        /*0e58*/ 	.word	0x00000260
        /*0e5c*/ 	.short	0x010a
        /*0e5e*/ 	.byte	0xff
	.zero		1


	//   ....[215]....
        /*0e60*/ 	.word	0x00009410
        /*0e64*/ 	.word	0x00000000
        /*0e68*/ 	.word	0x00000250
        /*0e6c*/ 	.short	0x010a
        /*0e6e*/ 	.byte	0xff
	.zero		1


	//   ....[216]....
        /*0e70*/ 	.word	0x00009470
        /*0e74*/ 	.word	0x00000000
        /*0e78*/ 	.word	0x00000260
        /*0e7c*/ 	.short	0x010a
        /*0e7e*/ 	.byte	0xff
	.zero		1


	//   ....[217]....
        /*0e80*/ 	.word	0x000094c0
        /*0e84*/ 	.word	0x00000000
        /*0e88*/ 	.word	0x00000250
        /*0e8c*/ 	.short	0x010a
        /*0e8e*/ 	.byte	0xff
	.zero		1


	//   ....[218]....
        /*0e90*/ 	.word	0x00009520
        /*0e94*/ 	.word	0x00000003
        /*0e98*/ 	.word	0x00000290
        /*0e9c*/ 	.short	0x010a
        /*0e9e*/ 	.byte	0xff
	.zero		1


	//   ....[219]....
        /*0ea0*/ 	.word	0x00009580
        /*0ea4*/ 	.word	0x00000000
        /*0ea8*/ 	.word	0x00000000
        /*0eac*/ 	.short	0x010a
        /*0eae*/ 	.byte	0xff
	.zero		1


	//   ....[220]....
        /*0eb0*/ 	.word	0x000095e0
        /*0eb4*/ 	.word	0x00000000
        /*0eb8*/ 	.word	0x00000000
        /*0ebc*/ 	.short	0x010a
        /*0ebe*/ 	.byte	0xff
	.zero		1


	//   ....[221]....
        /*0ec0*/ 	.word	0x00009640
        /*0ec4*/ 	.word	0x00000000
        /*0ec8*/ 	.word	0x00000000
        /*0ecc*/ 	.short	0x010a
        /*0ece*/ 	.byte	0xff
	.zero		1


	//   ....[222]....
        /*0ed0*/ 	.word	0x000096a0
        /*0ed4*/ 	.word	0x00000000
        /*0ed8*/ 	.word	0x00000000
        /*0edc*/ 	.short	0x010a
        /*0ede*/ 	.byte	0xff
	.zero		1


	//   ....[223]....
        /*0ee0*/ 	.word	0x00009700
        /*0ee4*/ 	.word	0x00000000
        /*0ee8*/ 	.word	0x00000000
        /*0eec*/ 	.short	0x010a
        /*0eee*/ 	.byte	0xff
	.zero		1


	//   ....[224]....
        /*0ef0*/ 	.word	0x00009750
        /*0ef4*/ 	.word	0x00000000
        /*0ef8*/ 	.word	0x00000250
        /*0efc*/ 	.short	0x010a
        /*0efe*/ 	.byte	0xff
	.zero		1


	//   ....[225]....
        /*0f00*/ 	.word	0x000097b0
        /*0f04*/ 	.word	0x00000000
        /*0f08*/ 	.word	0x00000248
        /*0f0c*/ 	.short	0x010a
        /*0f0e*/ 	.byte	0xff
	.zero		1


	//   ....[226]....
        /*0f10*/ 	.word	0x00009810
        /*0f14*/ 	.word	0x00000003
        /*0f18*/ 	.word	0x00000230
        /*0f1c*/ 	.short	0x010a
        /*0f1e*/ 	.byte	0xff
	.zero		1


	//   ....[227]....
        /*0f20*/ 	.word	0x00009870
        /*0f24*/ 	.word	0x00000003
        /*0f28*/ 	.word	0x00000238
        /*0f2c*/ 	.short	0x010a
        /*0f2e*/ 	.byte	0xff
	.zero		1


	//   ....[228]....
        /*0f30*/ 	.word	0x000098d0
        /*0f34*/ 	.word	0x00000000
        /*0f38*/ 	.word	0x00000230
        /*0f3c*/ 	.short	0x010a
        /*0f3e*/ 	.byte	0xff
	.zero		1


	//   ....[229]....
        /*0f40*/ 	.word	0x00009920
        /*0f44*/ 	.word	0x00000000
        /*0f48*/ 	.word	0x00000250
        /*0f4c*/ 	.short	0x010a
        /*0f4e*/ 	.byte	0xff
	.zero		1


	//   ....[230]....
        /*0f50*/ 	.word	0x00009970
        /*0f54*/ 	.word	0x00000000
        /*0f58*/ 	.word	0x00000220
        /*0f5c*/ 	.short	0x010a
        /*0f5e*/ 	.byte	0xff
	.zero		1


	//   ....[231]....
        /*0f60*/ 	.word	0x000099c0
        /*0f64*/ 	.word	0x0000006c
        /*0f68*/ 	.word	0x00000270
        /*0f6c*/ 	.short	0x010a
        /*0f6e*/ 	.byte	0xff
	.zero		1


	//   ....[232]....
        /*0f70*/ 	.word	0x00009a10
        /*0f74*/ 	.word	0x0000004b
        /*0f78*/ 	.word	0x00000220
        /*0f7c*/ 	.short	0x010a
        /*0f7e*/ 	.byte	0xff
	.zero		1


	//----- nvinfo : EIATTR_NUM_MBARRIERS
	.align		4
.L_47:
        /*0f80*/ 	.byte	0x03, 0x38
        /*0f82*/ 	.short	0x005a


	//----- nvinfo : EIATTR_EXIT_INSTR_OFFSETS
	.align		4
        /*0f84*/ 	.byte	0x04, 0x1c
        /*0f86*/ 	.short	(.L_49 - .L_48)


	//   ....[0]....
.L_48:
        /*0f88*/ 	.word	0x00003990


	//   ....[1]....
        /*0f8c*/ 	.word	0x00003e80


	//   ....[2]....
        /*0f90*/ 	.word	0x00003ee0


	//   ....[3]....
        /*0f94*/ 	.word	0x00004cf0


	//   ....[4]....
        /*0f98*/ 	.word	0x00005a00


	//   ....[5]....
        /*0f9c*/ 	.word	0x00005a40


	//   ....[6]....
        /*0fa0*/ 	.word	0x00008590


	//----- nvinfo : EIATTR_MAX_THREADS
	.align		4
.L_49:
        /*0fa4*/ 	.byte	0x04, 0x05
        /*0fa6*/ 	.short	(.L_51 - .L_50)
.L_50:
        /*0fa8*/ 	.word	0x00000100
        /*0fac*/ 	.word	0x00000001
        /*0fb0*/ 	.word	0x00000001


	//----- nvinfo : EIATTR_CRS_STACK_SIZE
	.align		4
.L_51:
        /*0fb4*/ 	.byte	0x04, 0x1e
        /*0fb6*/ 	.short	(.L_53 - .L_52)
.L_52:
        /*0fb8*/ 	.word	0x00000000


	//----- nvinfo : EIATTR_CBANK_PARAM_SIZE
	.align		4
.L_53:
        /*0fbc*/ 	.byte	0x03, 0x19
        /*0fbe*/ 	.short	0x0800


	//----- nvinfo : EIATTR_PARAM_CBANK
	.align		4
        /*0fc0*/ 	.byte	0x04, 0x0a
        /*0fc2*/ 	.short	(.L_55 - .L_54)
	.align		4
.L_54:
        /*0fc4*/ 	.word	index@(.nv.constant0._ZN7cutlass13device_kernelINS_4gemm6kernel13GemmUniversalIN4cute5tupleIJiiiiEEENS1_10collective13CollectiveMmaINS1_35MainloopSm100TmaUmmaWarpSpecializedILi34ELi2ELi4ENS5_IJNS4_1CILi1EEESB_SB_EEEEENS5_IJNSA_ILi64EEENSA_ILi128EEENSA_ILi32EEEEEEaNS5_IJlSB_lEEEaSI_NS4_8TiledMMAINS4_8MMA_AtomIJNS4_15SM100_MMA_S8_SSIaaiLi64ELi128ELNS4_4UMMA5MajorE0ELSN_0ELNSM_8SaturateE0EEEEEENS4_6LayoutISC_NS5_IJNSA_ILi0EEESS_SS_EEEEENS5_IJNS4_10UnderscoreESV_SV_EEEEENS4_13SM90_TMA_LOADENS4_14ComposedLayoutINS4_7SwizzleILi1ELi4ELi3EEENS4_18smem_ptr_flag_bitsILi8EEENSR_INS5_IJNSA_ILi8EEESG_EEENS5_IJSG_SB_EEEEEEEvNS4_8identityESY_S18_vS19_EENS_8epilogue10collective18CollectiveEpilogueINS1B_23Sm100TmaWarpSpecializedILi2ELi2ELi32ELb0ELb0EEEJSH_NS5_IJNSR_ISE_SB_EES1G_EEEaSI_aSI_NS1B_6fusion15FusionCallbacksIS1F_NS1I_17LinearCombinationIaiaiLNS_15FloatRoundStyleE2EEESH_S1H_JEEENS4_5SM1004TMEM4LOAD26SM100_TMEM_LOAD_16dp32b32xESY_NSZ_INS10_ILi2ELi4ELi3EEES13_NSR_INS5_IJS14_SE_EEENS5_IJSE_SB_EEEEEEENS4_39AutoVectorizingCopyWithAssumedAlignmentILi128EEENS4_14SM90_TMA_STOREES1W_S1Y_S1Y_EEEvvEEEEvNT_6ParamsE)
        /*0fc8*/ 	.short	0x0380
        /*0fca*/ 	.short	0x0800


	//----- nvinfo : EIATTR_SW_WAR
	.align		4
.L_55:
        /*0fcc*/ 	.byte	0x04, 0x36
        /*0fce*/ 	.short	(.L_57 - .L_56)
.L_56:
        /*0fd0*/ 	.word	0x00000008
.L_57:


//--------------------- .nv.callgraph             --------------------------
	.section	.nv.callgraph,"",@"SHT_CUDA_CALLGRAPH"
	.align	4
	.sectionentsize	8
	.align		4
        /*0000*/ 	.word	0x00000000
	.align		4
        /*0004*/ 	.word	0xffffffff
	.align		4
        /*0008*/ 	.word	index@(_ZN7cutlass13device_kernelINS_4gemm6kernel13GemmUniversalIN4cute5tupleIJiiiiEEENS1_10collective13CollectiveMmaINS1_35MainloopSm100TmaUmmaWarpSpecializedILi34ELi2ELi4ENS5_IJNS4_1CILi1EEESB_SB_EEEEENS5_IJNSA_ILi64EEENSA_ILi128EEENSA_ILi32EEEEEEaNS5_IJlSB_lEEEaSI_NS4_8TiledMMAINS4_8MMA_AtomIJNS4_15SM100_MMA_S8_SSIaaiLi64ELi128ELNS4_4UMMA5MajorE0ELSN_0ELNSM_8SaturateE0EEEEEENS4_6LayoutISC_NS5_IJNSA_ILi0EEESS_SS_EEEEENS5_IJNS4_10UnderscoreESV_SV_EEEEENS4_13SM90_TMA_LOADENS4_14ComposedLayoutINS4_7SwizzleILi1ELi4ELi3EEENS4_18smem_ptr_flag_bitsILi8EEENSR_INS5_IJNSA_ILi8EEESG_EEENS5_IJSG_SB_EEEEEEEvNS4_8identityESY_S18_vS19_EENS_8epilogue10collective18CollectiveEpilogueINS1B_23Sm100TmaWarpSpecializedILi2ELi2ELi32ELb0ELb0EEEJSH_NS5_IJNSR_ISE_SB_EES1G_EEEaSI_aSI_NS1B_6fusion15FusionCallbacksIS1F_NS1I_17LinearCombinationIaiaiLNS_15FloatRoundStyleE2EEESH_S1H_JEEENS4_5SM1004TMEM4LOAD26SM100_TMEM_LOAD_16dp32b32xESY_NSZ_INS10_ILi2ELi4ELi3EEES13_NSR_INS5_IJS14_SE_EEENS5_IJSE_SB_EEEEEEENS4_39AutoVectorizingCopyWithAssumedAlignmentILi128EEENS4_14SM90_TMA_STOREES1W_S1Y_S1Y_EEEvvEEEEvNT_6ParamsE)
	.align		4
        /*000c*/ 	.word	index@(__assertfail)
	.align		4
        /*0010*/ 	.word	0x00000000
	.align		4
        /*0014*/ 	.word	0xfffffffe
	.align		4
        /*0018*/ 	.word	0x00000000
	.align		4
        /*001c*/ 	.word	0xfffffffd
	.align		4
        /*0020*/ 	.word	0x00000000
	.align		4
        /*0024*/ 	.word	0xfffffffc


//--------------------- .nv.constant4             --------------------------
	.section	.nv.constant4,"a",@progbits
	.align	8
	.align		8
.nv.constant4:
        /*0000*/ 	.dword	__assertfail
	.align		8
        /*0008*/ 	.dword	__unnamed_1
	.align		8
        /*0010*/ 	.dword	__unnamed_2
	.align		8
        /*0018*/ 	.dword	_ZN40_INTERNAL_af6f57af_4_k_cu_07aaa36f_285424cuda3std3__45__cpo5beginE
	.align		8
        /*0020*/ 	.dword	_ZN40_INTERNAL_af6f57af_4_k_cu_07aaa36f_285424cuda3std3__45__cpo3endE
	.align		8
        /*0028*/ 	.dword	_ZN40_INTERNAL_af6f57af_4_k_cu_07aaa36f_285424cuda3std3__45__cpo6cbeginE
	.align		8
        /*0030*/ 	.dword	_ZN40_INTERNAL_af6f57af_4_k_cu_07aaa36f_285424cuda3std3__45__cpo4cendE
	.align		8
        /*0038*/ 	.dword	_ZN40_INTERNAL_af6f57af_4_k_cu_07aaa36f_285424cuda3std3__442_GLOBAL__N__af6f57af_4_k_cu_07aaa36f_285426ignoreE
	.align		8
        /*0040*/ 	.dword	_ZN40_INTERNAL_af6f57af_4_k_cu_07aaa36f_285424cuda3std3__419piecewise_constructE
	.align		8
        /*0048*/ 	.dword	_ZN40_INTERNAL_af6f57af_4_k_cu_07aaa36f_285424cuda3std3__48in_placeE
	.align		8
        /*0050*/ 	.dword	_ZN40_INTERNAL_af6f57af_4_k_cu_07aaa36f_285424cuda3std6ranges3__45__cpo4swapE
	.align		8
        /*0058*/ 	.dword	_ZN40_INTERNAL_af6f57af_4_k_cu_07aaa36f_285424cuda3std6ranges3__45__cpo9iter_moveE
	.align		8
        /*0060*/ 	.dword	_ZN40_INTERNAL_af6f57af_4_k_cu_07aaa36f_285424cute7productE
	.align		8
        /*0068*/ 	.dword	_ZN40_INTERNAL_af6f57af_4_k_cu_07aaa36f_285424cute1_E
	.align		8
        /*0070*/ 	.dword	$str$25
	.align		8
        /*0078*/ 	.dword	$str$26
	.align		8
        /*0080*/ 	.dword	$str$27
	.align		8
        /*0088*/ 	.dword	$str$28


//--------------------- .text._ZN7cutlass13device_kernelINS_4gemm6kernel13GemmUniversalIN4cute5tupleIJiiiiEEENS1_10collective13CollectiveMmaINS1_35MainloopSm100TmaUmmaWarpSpecializedILi34ELi2ELi4ENS5_IJNS4_1CILi1EEESB_SB_EEEEENS5_IJNSA_ILi64EEENSA_ILi128EEENSA_ILi32EEEEEEaNS5_IJlSB_lEEEaSI_NS4_8TiledMMAINS4_8MMA_AtomIJNS4_15SM100_MMA_S8_SSIaaiLi64ELi128ELNS4_4UMMA5MajorE0ELSN_0ELNSM_8SaturateE0EEEEEENS4_6LayoutISC_NS5_IJNSA_ILi0EEESS_SS_EEEEENS5_IJNS4_10UnderscoreESV_SV_EEEEENS4_13SM90_TMA_LOADENS4_14ComposedLayoutINS4_7SwizzleILi1ELi4ELi3EEENS4_18smem_ptr_flag_bitsILi8EEENSR_INS5_IJNSA_ILi8EEESG_EEENS5_IJSG_SB_EEEEEEEvNS4_8identityESY_S18_vS19_EENS_8epilogue10collective18CollectiveEpilogueINS1B_23Sm100TmaWarpSpecializedILi2ELi2ELi32ELb0ELb0EEEJSH_NS5_IJNSR_ISE_SB_EES1G_EEEaSI_aSI_NS1B_6fusion15FusionCallbacksIS1F_NS1I_17LinearCombinationIaiaiLNS_15FloatRoundStyleE2EEESH_S1H_JEEENS4_5SM1004TMEM4LOAD26SM100_TMEM_LOAD_16dp32b32xESY_NSZ_INS10_ILi2ELi4ELi3EEES13_NSR_INS5_IJS14_SE_EEENS5_IJSE_SB_EEEEEEENS4_39AutoVectorizingCopyWithAssumedAlignmentILi128EEENS4_14SM90_TMA_STOREES1W_S1Y_S1Y_EEEvvEEEEvNT_6ParamsE --------------------------
	.section	.text._ZN7cutlass13device_kernelINS_4gemm6kernel13GemmUniversalIN4cute5tupleIJiiiiEEENS1_10collective13CollectiveMmaINS1_35MainloopSm100TmaUmmaWarpSpecializedILi34ELi2ELi4ENS5_IJNS4_1CILi1EEESB_SB_EEEEENS5_IJNSA_ILi64EEENSA_ILi128EEENSA_ILi32EEEEEEaNS5_IJlSB_lEEEaSI_NS4_8TiledMMAINS4_8MMA_AtomIJNS4_15SM100_MMA_S8_SSIaaiLi64ELi128ELNS4_4UMMA5MajorE0ELSN_0ELNSM_8SaturateE0EEEEEENS4_6LayoutISC_NS5_IJNSA_ILi0EEESS_SS_EEEEENS5_IJNS4_10UnderscoreESV_SV_EEEEENS4_13SM90_TMA_LOADENS4_14ComposedLayoutINS4_7SwizzleILi1ELi4ELi3EEENS4_18smem_ptr_flag_bitsILi8EEENSR_INS5_IJNSA_ILi8EEESG_EEENS5_IJSG_SB_EEEEEEEvNS4_8identityESY_S18_vS19_EENS_8epilogue10collective18CollectiveEpilogueINS1B_23Sm100TmaWarpSpecializedILi2ELi2ELi32ELb0ELb0EEEJSH_NS5_IJNSR_ISE_SB_EES1G_EEEaSI_aSI_NS1B_6fusion15FusionCallbacksIS1F_NS1I_17LinearCombinationIaiaiLNS_15FloatRoundStyleE2EEESH_S1H_JEEENS4_5SM1004TMEM4LOAD26SM100_TMEM_LOAD_16dp32b32xESY_NSZ_INS10_ILi2ELi4ELi3EEES13_NSR_INS5_IJS14_SE_EEENS5_IJSE_SB_EEEEEEENS4_39AutoVectorizingCopyWithAssumedAlignmentILi128EEENS4_14SM90_TMA_STOREES1W_S1Y_S1Y_EEEvvEEEEvNT_6ParamsE,"ax",@progbits
	.align	128
.text._ZN7cutlass13device_kernelINS_4gemm6kernel13GemmUniversalIN4cute5tupleIJiiiiEEENS1_10collective13CollectiveMmaINS1_35MainloopSm100TmaUmmaWarpSpecializedILi34ELi2ELi4ENS5_IJNS4_1CILi1EEESB_SB_EEEEENS5_IJNSA_ILi64EEENSA_ILi128EEENSA_ILi32EEEEEEaNS5_IJlSB_lEEEaSI_NS4_8TiledMMAINS4_8MMA_AtomIJNS4_15SM100_MMA_S8_SSIaaiLi64ELi128ELNS4_4UMMA5MajorE0ELSN_0ELNSM_8SaturateE0EEEEEENS4_6LayoutISC_NS5_IJNSA_ILi0EEESS_SS_EEEEENS5_IJNS4_10UnderscoreESV_SV_EEEEENS4_13SM90_TMA_LOADENS4_14ComposedLayoutINS4_7SwizzleILi1ELi4ELi3EEENS4_18smem_ptr_flag_bitsILi8EEENSR_INS5_IJNSA_ILi8EEESG_EEENS5_IJSG_SB_EEEEEEEvNS4_8identityESY_S18_vS19_EENS_8epilogue10collective18CollectiveEpilogueINS1B_23Sm100TmaWarpSpecializedILi2ELi2ELi32ELb0ELb0EEEJSH_NS5_IJNSR_ISE_SB_EES1G_EEEaSI_aSI_NS1B_6fusion15FusionCallbacksIS1F_NS1I_17LinearCombinationIaiaiLNS_15FloatRoundStyleE2EEESH_S1H_JEEENS4_5SM1004TMEM4LOAD26SM100_TMEM_LOAD_16dp32b32xESY_NSZ_INS10_ILi2ELi4ELi3EEES13_NSR_INS5_IJS14_SE_EEENS5_IJSE_SB_EEEEEEENS4_39AutoVectorizingCopyWithAssumedAlignmentILi128EEENS4_14SM90_TMA_STOREES1W_S1Y_S1Y_EEEvvEEEEvNT_6ParamsE:
        .type           _ZN7cutlass13device_kernelINS_4gemm6kernel13GemmUniversalIN4cute5tupleIJiiiiEEENS1_10collective13CollectiveMmaINS1_35MainloopSm100TmaUmmaWarpSpecializedILi34ELi2ELi4ENS5_IJNS4_1CILi1EEESB_SB_EEEEENS5_IJNSA_ILi64EEENSA_ILi128EEENSA_ILi32EEEEEEaNS5_IJlSB_lEEEaSI_NS4_8TiledMMAINS4_8MMA_AtomIJNS4_15SM100_MMA_S8_SSIaaiLi64ELi128ELNS4_4UMMA5MajorE0ELSN_0ELNSM_8SaturateE0EEEEEENS4_6LayoutISC_NS5_IJNSA_ILi0EEESS_SS_EEEEENS5_IJNS4_10UnderscoreESV_SV_EEEEENS4_13SM90_TMA_LOADENS4_14ComposedLayoutINS4_7SwizzleILi1ELi4ELi3EEENS4_18smem_ptr_flag_bitsILi8EEENSR_INS5_IJNSA_ILi8EEESG_EEENS5_IJSG_SB_EEEEEEEvNS4_8identityESY_S18_vS19_EENS_8epilogue10collective18CollectiveEpilogueINS1B_23Sm100TmaWarpSpecializedILi2ELi2ELi32ELb0ELb0EEEJSH_NS5_IJNSR_ISE_SB_EES1G_EEEaSI_aSI_NS1B_6fusion15FusionCallbacksIS1F_NS1I_17LinearCombinationIaiaiLNS_15FloatRoundStyleE2EEESH_S1H_JEEENS4_5SM1004TMEM4LOAD26SM100_TMEM_LOAD_16dp32b32xESY_NSZ_INS10_ILi2ELi4ELi3EEES13_NSR_INS5_IJS14_SE_EEENS5_IJSE_SB_EEEEEEENS4_39AutoVectorizingCopyWithAssumedAlignmentILi128EEENS4_14SM90_TMA_STOREES1W_S1Y_S1Y_EEEvvEEEEvNT_6ParamsE,@function
        .size           _ZN7cutlass13device_kernelINS_4gemm6kernel13GemmUniversalIN4cute5tupleIJiiiiEEENS1_10collective13CollectiveMmaINS1_35MainloopSm100TmaUmmaWarpSpecializedILi34ELi2ELi4ENS5_IJNS4_1CILi1EEESB_SB_EEEEENS5_IJNSA_ILi64EEENSA_ILi128EEENSA_ILi32EEEEEEaNS5_IJlSB_lEEEaSI_NS4_8TiledMMAINS4_8MMA_AtomIJNS4_15SM100_MMA_S8_SSIaaiLi64ELi128ELNS4_4UMMA5MajorE0ELSN_0ELNSM_8SaturateE0EEEEEENS4_6LayoutISC_NS5_IJNSA_ILi0EEESS_SS_EEEEENS5_IJNS4_10UnderscoreESV_SV_EEEEENS4_13SM90_TMA_LOADENS4_14ComposedLayoutINS4_7SwizzleILi1ELi4ELi3EEENS4_18smem_ptr_flag_bitsILi8EEENSR_INS5_IJNSA_ILi8EEESG_EEENS5_IJSG_SB_EEEEEEEvNS4_8identityESY_S18_vS19_EENS_8epilogue10collective18CollectiveEpilogueINS1B_23Sm100TmaWarpSpecializedILi2ELi2ELi32ELb0ELb0EEEJSH_NS5_IJNSR_ISE_SB_EES1G_EEEaSI_aSI_NS1B_6fusion15FusionCallbacksIS1F_NS1I_17LinearCombinationIaiaiLNS_15FloatRoundStyleE2EEESH_S1H_JEEENS4_5SM1004TMEM4LOAD26SM100_TMEM_LOAD_16dp32b32xESY_NSZ_INS10_ILi2ELi4ELi3EEES13_NSR_INS5_IJS14_SE_EEENS5_IJSE_SB_EEEEEEENS4_39AutoVectorizingCopyWithAssumedAlignmentILi128EEENS4_14SM90_TMA_STOREES1W_S1Y_S1Y_EEEvvEEEEvNT_6ParamsE,(.L_x_233 - _ZN7cutlass13device_kernelINS_4gemm6kernel13GemmUniversalIN4cute5tupleIJiiiiEEENS1_10collective13CollectiveMmaINS1_35MainloopSm100TmaUmmaWarpSpecializedILi34ELi2ELi4ENS5_IJNS4_1CILi1EEESB_SB_EEEEENS5_IJNSA_ILi64EEENSA_ILi128EEENSA_ILi32EEEEEEaNS5_IJlSB_lEEEaSI_NS4_8TiledMMAINS4_8MMA_AtomIJNS4_15SM100_MMA_S8_SSIaaiLi64ELi128ELNS4_4UMMA5MajorE0ELSN_0ELNSM_8SaturateE0EEEEEENS4_6LayoutISC_NS5_IJNSA_ILi0EEESS_SS_EEEEENS5_IJNS4_10UnderscoreESV_SV_EEEEENS4_13SM90_TMA_LOADENS4_14ComposedLayoutINS4_7SwizzleILi1ELi4ELi3EEENS4_18smem_ptr_flag_bitsILi8EEENSR_INS5_IJNSA_ILi8EEESG_EEENS5_IJSG_SB_EEEEEEEvNS4_8identityESY_S18_vS19_EENS_8epilogue10collective18CollectiveEpilogueINS1B_23Sm100TmaWarpSpecializedILi2ELi2ELi32ELb0ELb0EEEJSH_NS5_IJNSR_ISE_SB_EES1G_EEEaSI_aSI_NS1B_6fusion15FusionCallbacksIS1F_NS1I_17LinearCombinationIaiaiLNS_15FloatRoundStyleE2EEESH_S1H_JEEENS4_5SM1004TMEM4LOAD26SM100_TMEM_LOAD_16dp32b32xESY_NSZ_INS10_ILi2ELi4ELi3EEES13_NSR_INS5_IJS14_SE_EEENS5_IJSE_SB_EEEEEEENS4_39AutoVectorizingCopyWithAssumedAlignmentILi128EEENS4_14SM90_TMA_STOREES1W_S1Y_S1Y_EEEvvEEEEvNT_6ParamsE)
        .other          _ZN7cutlass13device_kernelINS_4gemm6kernel13GemmUniversalIN4cute5tupleIJiiiiEEENS1_10collective13CollectiveMmaINS1_35MainloopSm100TmaUmmaWarpSpecializedILi34ELi2ELi4ENS5_IJNS4_1CILi1EEESB_SB_EEEEENS5_IJNSA_ILi64EEENSA_ILi128EEENSA_ILi32EEEEEEaNS5_IJlSB_lEEEaSI_NS4_8TiledMMAINS4_8MMA_AtomIJNS4_15SM100_MMA_S8_SSIaaiLi64ELi128ELNS4_4UMMA5MajorE0ELSN_0ELNSM_8SaturateE0EEEEEENS4_6LayoutISC_NS5_IJNSA_ILi0EEESS_SS_EEEEENS5_IJNS4_10UnderscoreESV_SV_EEEEENS4_13SM90_TMA_LOADENS4_14ComposedLayoutINS4_7SwizzleILi1ELi4ELi3EEENS4_18smem_ptr_flag_bitsILi8EEENSR_INS5_IJNSA_ILi8EEESG_EEENS5_IJSG_SB_EEEEEEEvNS4_8identityESY_S18_vS19_EENS_8epilogue10collective18CollectiveEpilogueINS1B_23Sm100TmaWarpSpecializedILi2ELi2ELi32ELb0ELb0EEEJSH_NS5_IJNSR_ISE_SB_EES1G_EEEaSI_aSI_NS1B_6fusion15FusionCallbacksIS1F_NS1I_17LinearCombinationIaiaiLNS_15FloatRoundStyleE2EEESH_S1H_JEEENS4_5SM1004TMEM4LOAD26SM100_TMEM_LOAD_16dp32b32xESY_NSZ_INS10_ILi2ELi4ELi3EEES13_NSR_INS5_IJS14_SE_EEENS5_IJSE_SB_EEEEEEENS4_39AutoVectorizingCopyWithAssumedAlignmentILi128EEENS4_14SM90_TMA_STOREES1W_S1Y_S1Y_EEEvvEEEEvNT_6ParamsE,@"STO_CUDA_ENTRY STV_DEFAULT"
_ZN7cutlass13device_kernelINS_4gemm6kernel13GemmUniversalIN4cute5tupleIJiiiiEEENS1_10collective13CollectiveMmaINS1_35MainloopSm100TmaUmmaWarpSpecializedILi34ELi2ELi4ENS5_IJNS4_1CILi1EEESB_SB_EEEEENS5_IJNSA_ILi64EEENSA_ILi128EEENSA_ILi32EEEEEEaNS5_IJlSB_lEEEaSI_NS4_8TiledMMAINS4_8MMA_AtomIJNS4_15SM100_MMA_S8_SSIaaiLi64ELi128ELNS4_4UMMA5MajorE0ELSN_0ELNSM_8SaturateE0EEEEEENS4_6LayoutISC_NS5_IJNSA_ILi0EEESS_SS_EEEEENS5_IJNS4_10UnderscoreESV_SV_EEEEENS4_13SM90_TMA_LOADENS4_14ComposedLayoutINS4_7SwizzleILi1ELi4ELi3EEENS4_18smem_ptr_flag_bitsILi8EEENSR_INS5_IJNSA_ILi8EEESG_EEENS5_IJSG_SB_EEEEEEEvNS4_8identityESY_S18_vS19_EENS_8epilogue10collective18CollectiveEpilogueINS1B_23Sm100TmaWarpSpecializedILi2ELi2ELi32ELb0ELb0EEEJSH_NS5_IJNSR_ISE_SB_EES1G_EEEaSI_aSI_NS1B_6fusion15FusionCallbacksIS1F_NS1I_17LinearCombinationIaiaiLNS_15FloatRoundStyleE2EEESH_S1H_JEEENS4_5SM1004TMEM4LOAD26SM100_TMEM_LOAD_16dp32b32xESY_NSZ_INS10_ILi2ELi4ELi3EEES13_NSR_INS5_IJS14_SE_EEENS5_IJSE_SB_EEEEEEENS4_39AutoVectorizingCopyWithAssumedAlignmentILi128EEENS4_14SM90_TMA_STOREES1W_S1Y_S1Y_EEEvvEEEEvNT_6ParamsE:
[----:B------:R-:W1:Y:S01]  /*0000*/  LDC R1, c[0x0][0x37c] ;  /* 0x0000df00ff017b82 */ /* 0x000e620000000800 */
[----:B------:R-:W2:Y:S01]  /*0010*/  S2R R103, SR_TID.X ;  /* 0x0000000000677919 */ /* 0x000ea20000002100 */
[----:B------:R-:W3:Y:S01]  /*0020*/  LDCU.64 UR4, c[0x0][0x890] ;  /* 0x00011200ff0477ac */ /* 0x000ee20008000a00 */
[----:B------:R-:W-:Y:S02]  /*0030*/  PRMT R91, RZ, 0x7610, R91 ;  /* 0x00007610ff5b7816 */ /* 0x000fe4000000005b */
[----:B------:R-:W-:Y:S01]  /*0040*/  ELECT P5, URZ, PT ;  /* 0x0000000000ff782f */ /* 0x000fe200038a0000 */
[----:B------:R-:W4:Y:S01]  /*0050*/  LDCU.64 UR46, c[0x0][0x358] ;  /* 0x00006b00ff2e77ac */ /* 0x000f220008000a00 */
[----:B---3--:R-:W-:-:S04]  /*0060*/  UISETP.NE.U32.AND UP0, UPT, UR4, URZ, UPT ;  /* 0x000000ff0400728c */ /* 0x008fc8000bf05070 */
[----:B------:R-:W-:Y:S01]  /*0070*/  UISETP.NE.AND.EX UP0, UPT, UR5, URZ, UPT, UP0 ;  /* 0x000000ff0500728c */ /* 0x000fe2000bf05300 */
[----:B--2---:R-:W-:-:S05]  /*0080*/  SHF.R.U32.HI R96, RZ, 0x5, R103 ;  /* 0x00000005ff607819 */ /* 0x004fca0000011667 */
[----:B------:R-:W2:Y:S02]  /*0090*/  SHFL.IDX PT, R0, R96, RZ, 0x1f ;  /* 0x00001fff60007589 */ /* 0x000ea400000e0000 */
[----:B--2---:R-:W-:Y:S01]  /*00a0*/  R2UR UR8, R0 ;  /* 0x00000000000872ca */ /* 0x004fe200000e0000 */
[----:B-1--4-:R-:W-:-:S14]  /*00b0*/  BRA.U UP0, `(.L_x_0) ;  /* 0x00000001002c7547 */ /* 0x012fdc000b800000 */
[----:B------:R-:W1:Y:S02]  /*00c0*/  LDCU.64 UR6, c[0x0][0x888] ;  /* 0x00011100ff0677ac */ /* 0x000e640008000a00 */
[----:B-1----:R-:W-:-:S04]  /*00d0*/  UISETP.NE.U32.AND UP0, UPT, UR6, URZ, UPT ;  /* 0x000000ff0600728c */ /* 0x002fc8000bf05070 */
[----:B------:R-:W-:-:S09]  /*00e0*/  UISETP.NE.AND.EX UP0, UPT, UR7, URZ, UPT, UP0 ;  /* 0x000000ff0700728c */ /* 0x000fd2000bf05300 */
[----:B------:R-:W-:Y:S05]  /*00f0*/  BRA.U !UP0, `(.L_x_1) ;  /* 0x0000000108107547 */ /* 0x000fea000b800000 */
[----:B------:R-:W1:Y:S02]  /*0100*/  LDC.64 R50, c[0x0][0x888] ;  /* 0x00022200ff327b82 */ /* 0x000e640000000a00 */
[----:B-1----:R1:W5:Y:S01]  /*0110*/  LDG.E R50, desc[UR46][R50.64] ;  /* 0x0000002e32327981 */ /* 0x002362000c1e1900 */
[----:B------:R-:W-:Y:S01]  /*0120*/  HFMA2 R91, -RZ, RZ, 0, 5.9604644775390625e-08 ;  /* 0x00000001ff5b7431 */ /* 0x000fe200000001ff */
[----:B------:R-:W-:Y:S05]  /*0130*/  BRA `(.L_x_0) ;  /* 0x00000000000c7947 */ /* 0x000fea0003800000 */
.L_x_1:
[----:B------:R-:W1:Y:S01]  /*0140*/  LDCU UR6, c[0x0][0x880] ;  /* 0x00011000ff0677ac */ /* 0x000e620008000800 */
[----:B------:R-:W-:Y:S01]  /*0150*/  HFMA2 R91, -RZ, RZ, 0, 5.9604644775390625e-08 ;  /* 0x00000001ff5b7431 */ /* 0x000fe200000001ff */
[----:B-1----:R-:W-:-:S07]  /*0160*/  MOV R50, UR6 ;  /* 0x0000000600327c02 */ /* 0x002fce0008000f00 */
.L_x_0:
[----:B------:R-:W2:Y:S02]  /*0170*/  LDCU.64 UR6, c[0x0][0x8b0] ;  /* 0x00011600ff0677ac */ /* 0x000ea40008000a00 */
[----:B--2---:R-:W-:-:S04]  /*0180*/  UISETP.NE.U32.AND UP0, UPT, UR6, URZ, UPT ;  /* 0x000000ff0600728c */ /* 0x004fc8000bf05070 */
[----:B------:R-:W-:-:S09]  /*0190*/  UISETP.NE.AND.EX UP0, UPT, UR7, URZ, UPT, UP0 ;  /* 0x000000ff0700728c */ /* 0x000fd2000bf05300 */
[----:B------:R-:W-:Y:S05]  /*01a0*/  BRA.U UP0, `(.L_x_2) ;  /* 0x0000000100247547 */ /* 0x000fea000b800000 */
[----:B------:R-:W2:Y:S02]  /*01b0*/  LDCU.64 UR6, c[0x0][0x8a8] ;  /* 0x00011500ff0677ac */ /* 0x000ea40008000a00 */
[----:B--2---:R-:W-:-:S04]  /*01c0*/  UISETP.NE.U32.AND UP0, UPT, UR6, URZ, UPT ;  /* 0x000000ff0600728c */ /* 0x004fc8000bf05070 */
[----:B------:R-:W-:-:S09]  /*01d0*/  UISETP.NE.AND.EX UP0, UPT, UR7, URZ, UPT, UP0 ;  /* 0x000000ff0700728c */ /* 0x000fd2000bf05300 */
[----:B------:R-:W-:Y:S05]  /*01e0*/  BRA.U !UP0, `(.L_x_3) ;  /* 0x00000001080c7547 */ /* 0x000fea000b800000 */
[----:B------:R-:W2:Y:S02]  /*01f0*/  LDC.64 R2, c[0x0][0x8a8] ;  /* 0x00022a00ff027b82 */ /* 0x000ea40000000a00 */
[----:B--2---:R2:W5:Y:S01]  /*0200*/  LDG.E R47, desc[UR46][R2.64] ;  /* 0x0000002e022f7981 */ /* 0x004562000c1e1900 */
[----:B------:R-:W-:Y:S05]  /*0210*/  BRA `(.L_x_2) ;  /* 0x0000000000087947 */ /* 0x000fea0003800000 */
.L_x_3:
[----:B------:R-:W2:Y:S02]  /*0220*/  LDCU UR6, c[0x0][0x8a0] ;  /* 0x00011400ff0677ac */ /* 0x000ea40008000800 */
[----:B--2---:R-:W-:Y:S02]  /*0230*/  MOV R47, UR6 ;  /* 0x00000006002f7c02 */ /* 0x004fe40008000f00 */
.L_x_2:
[----:B------:R-:W-:Y:S01]  /*0240*/  IMAD.U32 R0, RZ, RZ, UR8 ;  /* 0x00000008ff007e24 */ /* 0x000fe2000f8e00ff */
[----:B------:R-:W-:Y:S04]  /*0250*/  BSSY.RECONVERGENT B0, `(.L_x_4) ;  /* 0x000000c000007945 */ /* 0x000fe80003800200 */
[C---:B------:R-:W-:Y:S02]  /*0260*/  ISETP.NE.OR P1, PT, R0.reuse, 0x1, !P5 ;  /* 0x000000010000780c */ /* 0x040fe40006f25670 */
[----:B------:R-:W-:-:S11]  /*0270*/  ISETP.NE.OR P0, PT, R0, 0x3, !P5 ;  /* 0x000000030000780c */ /* 0x000fd60006f05670 */
[----:B------:R-:W-:Y:S05]  /*0280*/  @P1 BRA `(.L_x_5) ;  /* 0x0000000000201947 */ /* 0x000fea0003800000 */
[----:B------:R-:W3:Y:S02]  /*0290*/  LDCU.64 UR6, c[0x0][0x348] ;  /* 0x00006900ff0677ac */ /* 0x000ee40008000a00 */
[----:B---3--:R-:W-:Y:S02]  /*02a0*/  UIADD3 UR10, UP1, UPT, UR6, 0x80, URZ ;  /* 0x00000080060a7890 */ /* 0x008fe4000ff3e0ff */
[----:B------:R-:W-:Y:S02]  /*02b0*/  UIADD3 UR6, UP0, UPT, UR6, 0x180, URZ ;  /* 0x0000018006067890 */ /* 0x000fe4000ff1e0ff */
[----:B------:R-:W-:Y:S02]  /*02c0*/  UIADD3.X UR11, UPT, UPT, URZ, UR7, URZ, UP1, !UPT ;  /* 0x00000007ff0b7290 */ /* 0x000fe40008ffe4ff */
[----:B------:R-:W-:-:S07]  /*02d0*/  UIADD3.X UR7, UPT, UPT, URZ, UR7, URZ, UP0, !UPT ;  /* 0x00000007ff077290 */ /* 0x000fce00087fe4ff */
[----:B------:R3:W-:Y:S02]  /*02e0*/  UTMACCTL.PF [UR10] ;  /* 0x000000000a0079b9 */ /* 0x0007e40008040000 */
[----:B------:R3:W-:Y:S02]  /*02f0*/  UTMACCTL.PF [UR6] ;  /* 0x00000000060079b9 */ /* 0x0007e40008040000 */
[----:B---3--:R-:W-:Y:S01]  /*0300*/  NOP ;  /* 0x0000000000007918 */ /* 0x008fe20000000000 */
.L_x_5:
[----:B------:R-:W-:Y:S05]  /*0310*/  BSYNC.RECONVERGENT B0 ;  /* 0x0000000000007941 */ /* 0x000fea0003800200 */
.L_x_4:
[----:B------:R-:W-:Y:S04]  /*0320*/  BSSY.RECONVERGENT B0, `(.L_x_6) ;  /* 0x000000a000007945 */ /* 0x000fe80003800200 */
        /* <DEDUP_REMOVED lines=9> */
.L_x_7:
[----:B------:R-:W-:Y:S05]  /*03c0*/  BSYNC.RECONVERGENT B0 ;  /* 0x0000000000007941 */ /* 0x000fea0003800200 */
.L_x_6:
[----:B------:R-:W3:Y:S01]  /*03d0*/  LDCU.64 UR6, c[0x0][0x888] ;  /* 0x00011100ff0677ac */ /* 0x000ee20008000a00 */
[----:B------:R-:W-:Y:S02]  /*03e0*/  UISETP.EQ.U32.AND UP1, UPT, UR4, URZ, UPT ;  /* 0x000000ff0400728c */ /* 0x000fe4000bf22070 */
[----:B------:R-:W-:Y:S02]  /*03f0*/  UPLOP3.LUT UP2, UPT, UPT, UPT, UPT, 0x80, 0x8 ;  /* 0x000000000008789c */ /* 0x000fe40003f4f070 */
[----:B---3--:R-:W-:-:S04]  /*0400*/  UISETP.NE.U32.AND UP0, UPT, UR6, URZ, UPT ;  /* 0x000000ff0600728c */ /* 0x008fc8000bf05070 */
[----:B------:R-:W-:-:S04]  /*0410*/  UISETP.NE.AND.EX UP0, UPT, UR7, URZ, UPT, UP0 ;  /* 0x000000ff0700728c */ /* 0x000fc8000bf05300 */
[----:B------:R-:W-:-:S04]  /*0420*/  UISETP.EQ.OR.EX UP3, UPT, UR5, URZ, !UP0, UP1 ;  /* 0x000000ff0500728c */ /* 0x000fc8000c762710 */
[----:B------:R-:W-:-:S05]  /*0430*/  UP2UR UR50, UPR, URZ, 0x8 ;  /* 0x00000008ff327883 */ /* 0x000fca0008000000 */
[----:B------:R-:W-:Y:S07]  /*0440*/  BRA.U !UP3, `(.L_x_8) ;  /* 0x000000010b207547 */ /* 0x000fee000b800000 */
[----:B-----5:R-:W-:Y:S01]  /*0450*/  R2UR UR6, R50 ;  /* 0x00000000320672ca */ /* 0x020fe200000e0000 */
[----:B------:R-:W-:Y:S02]  /*0460*/  UISETP.NE.U32.AND UP2, UPT, UR4, URZ, UPT ;  /* 0x000000ff0400728c */ /* 0x000fe4000bf45070 */
[----:B------:R-:W-:Y:S02]  /*0470*/  USEL UR4, URZ, 0xffffffff, UP0 ;  /* 0xffffffffff047887 */ /* 0x000fe40008000000 */
[----:B------:R-:W-:-:S08]  /*0480*/  UISETP.NE.AND.EX UP2, UPT, UR5, URZ, UPT, UP2 ;  /* 0x000000ff0500728c */ /* 0x000fd0000bf45320 */
[----:B------:R-:W-:-:S04]  /*0490*/  UISETP.NE.AND UP1, UPT, UR6, URZ, UPT ;  /* 0x000000ff0600728c */ /* 0x000fc8000bf25270 */
[----:B------:R-:W-:-:S04]  /*04a0*/  @!UP2 USEL UR4, URZ, 0xffffffff, UP1 ;  /* 0xffffffffff04a887 */ /* 0x000fc80008800000 */
[----:B------:R-:W-:-:S04]  /*04b0*/  ULOP3.LUT UR4, UR4, 0x1, URZ, 0xc0, !UPT ;  /* 0x0000000104047892 */ /* 0x000fc8000f8ec0ff */
[----:B------:R-:W-:-:S11]  /*04c0*/  UISETP.NE.U32.AND UP2, UPT, UR4, 0x1, UPT ;  /* 0x000000010400788c */ /* 0x000fd6000bf45070 */
.L_x_8:
[----:B--2---:R-:W2:Y:S01]  /*04d0*/  SHFL.IDX PT, R2, R96, RZ, 0x1f ;  /* 0x00001fff60027589 */ /* 0x004ea200000e0000 */
[----:B------:R-:W-:-:S04]  /*04e0*/  UISETP.NE.AND UP1, UPT, UR8, 0x2, UPT ;  /* 0x000000020800788c */ /* 0x000fc8000bf25270 */
[----:B------:R-:W-:Y:S01]  /*04f0*/  USEL UR6, URZ, 0x1, UP1 ;  /* 0x00000001ff067887 */ /* 0x000fe20008800000 */
[----:B--2---:R-:W-:-:S13]  /*0500*/  ISETP.NE.AND P0, PT, R2, RZ, PT ;  /* 0x000000ff0200720c */ /* 0x004fda0003f05270 */
[----:B------:R-:W-:Y:S05]  /*0510*/  @P0 BRA `(.L_x_9) ;  /* 0x0000000400440947 */ /* 0x000fea0003800000 */
[----:B------:R-:W-:Y:S01]  /*0520*/  ELECT P0, URZ, PT ;  /* 0x0000000000ff782f */ /* 0x000fe20003800000 */
[----:B------:R-:W-:-:S12]  /*0530*/  BSSY.RECONVERGENT B0, `(.L_x_9) ;  /* 0x000004f000007945 */ /* 0x000fd80003800200 */
[----:B------:R-:W-:Y:S05]  /*0540*/  @!P0 BRA `(.L_x_10) ;  /* 0x0000000400348947 */ /* 0x000fea0003800000 */
[----:B------:R-:W2:Y:S01]  /*0550*/  S2UR UR5, SR_CgaCtaId ;  /* 0x00000000000579c3 */ /* 0x000ea20000008800 */
[----:B------:R-:W-:Y:S01]  /*0560*/  UMOV UR7, 0x400 ;  /* 0x0000040000077882 */ /* 0x000fe20000000000 */
[----:B------:R-:W-:Y:S02]  /*0570*/  UMOV UR4, 0x1 ;  /* 0x0000000100047882 */ /* 0x000fe40000000000 */
[----:B------:R-:W-:-:S04]  /*0580*/  UIADD3 UR10, UPT, UPT, -UR4, 0x100000, URZ ;  /* 0x00100000040a7890 */ /* 0x000fc8000fffe1ff */
[----:B------:R-:W-:Y:S02]  /*0590*/  USHF.L.U32 UR11, UR10, 0xb, URZ ;  /* 0x0000000b0a0b7899 */ /* 0x000fe400080006ff */
[----:B------:R-:W-:Y:S02]  /*05a0*/  USHF.L.U32 UR10, UR10, 0x1, URZ ;  /* 0x000000010a0a7899 */ /* 0x000fe400080006ff */
[----:B--2---:R-:W-:Y:S01]  /*05b0*/  ULEA UR5, UR5, UR7, 0x18 ;  /* 0x0000000705057291 */ /* 0x004fe2000f8ec0ff */
[----:B------:R-:W2:Y:S11]  /*05c0*/  FENCE.VIEW.ASYNC.S ;  /* 0x00000000000073c6 */ /* 0x000eb60000000000 */
[----:B--2---:R2:W3:Y:S01]  /*05d0*/  SYNCS.EXCH.64 URZ, [UR5], UR10 ;  /* 0x0000000a05ff75b2 */ /* 0x0044e20008000100 */
[----:B------:R2:W4:Y:S01]  /*05e0*/  SYNCS.EXCH.64 URZ, [UR5+0x110], UR10 ;  /* 0x0001100a05ff75b2 */ /* 0x0005220008000100 */
[----:B------:R2:W1:Y:S01]  /*05f0*/  SYNCS.EXCH.64 URZ, [UR5+0x8], UR10 ;  /* 0x0000080a05ff75b2 */ /* 0x0004620008000100 */
        /* <DEDUP_REMOVED lines=64> */
[----:B------:R2:W1:Y:S02]  /*0a00*/  SYNCS.EXCH.64 URZ, [UR5+0x218], UR10 ;  /* 0x0002180a05ff75b2 */ /* 0x0004640008000100 */
[----:B--234-:R-:W-:Y:S01]  /*0a10*/  NOP ;  /* 0x0000000000007918 */ /* 0x01cfe20000000000 */
.L_x_10:
[----:B------:R-:W-:Y:S05]  /*0a20*/  BSYNC.RECONVERGENT B0 ;  /* 0x0000000000007941 */ /* 0x000fea0003800200 */
.L_x_9:
[----:B------:R-:W2:Y:S01]  /*0a30*/  SHFL.IDX PT, R2, R96, RZ, 0x1f ;  /* 0x00001fff60027589 */ /* 0x000ea200000e0000 */
[----:B------:R-:W-:Y:S01]  /*0a40*/  NOP ;  /* 0x0000000000007918 */ /* 0x000fe20000000000 */
[----:B--2---:R-:W-:-:S13]  /*0a50*/  ISETP.NE.AND P0, PT, R2, 0x1, PT ;  /* 0x000000010200780c */ /* 0x004fda0003f05270 */
[----:B------:R-:W-:Y:S05]  /*0a60*/  @P0 BRA `(.L_x_11) ;  /* 0x0000000000480947 */ /* 0x000fea0003800000 */
[----:B------:R-:W2:Y:S01]  /*0a70*/  S2UR UR7, SR_CgaCtaId ;  /* 0x00000000000779c3 */ /* 0x000ea20000008800 */
[----:B------:R-:W-:Y:S01]  /*0a80*/  UMOV UR9, 0x400 ;  /* 0x0000040000097882 */ /* 0x000fe20000000000 */
[----:B------:R-:W-:Y:S01]  /*0a90*/  UMOV UR5, 0x20 ;  /* 0x0000002000057882 */ /* 0x000fe20000000000 */
[----:B------:R-:W-:Y:S01]  /*0aa0*/  UMOV UR4, 0x80 ;  /* 0x0000008000047882 */ /* 0x000fe20000000000 */
[----:B------:R-:W-:-:S04]  /*0ab0*/  UIADD3 UR10, UPT, UPT, -UR5, 0x100000, URZ ;  /* 0x00100000050a7890 */ /* 0x000fc8000fffe1ff */
[----:B------:R-:W-:Y:S02]  /*0ac0*/  USHF.L.U32 UR11, UR10, 0xb, URZ ;  /* 0x0000000b0a0b7899 */ /* 0x000fe400080006ff */
[----:B------:R-:W-:Y:S02]  /*0ad0*/  USHF.L.U32 UR10, UR10, 0x1, URZ ;  /* 0x000000010a0a7899 */ /* 0x000fe400080006ff */
[----:B------:R-:W-:-:S04]  /*0ae0*/  UIADD3 UR4, UPT, UPT, -UR4, 0x100000, URZ ;  /* 0x0010000004047890 */ /* 0x000fc8000fffe1ff */
[----:B------:R-:W-:Y:S02]  /*0af0*/  USHF.L.U32 UR5, UR4, 0xb, URZ ;  /* 0x0000000b04057899 */ /* 0x000fe400080006ff */
[----:B------:R-:W-:Y:S01]  /*0b00*/  USHF.L.U32 UR4, UR4, 0x1, URZ ;  /* 0x0000000104047899 */ /* 0x000fe200080006ff */
[----:B------:R-:W-:Y:S01]  /*0b10*/  ELECT P0, URZ, PT ;  /* 0x0000000000ff782f */ /* 0x000fe20003800000 */
[----:B--2---:R-:W-:Y:S01]  /*0b20*/  ULEA UR7, UR7, UR9, 0x18 ;  /* 0x0000000907077291 */ /* 0x004fe2000f8ec0ff */
[----:B------:R-:W2:Y:S11]  /*0b30*/  FENCE.VIEW.ASYNC.S ;  /* 0x00000000000073c6 */ /* 0x000eb60000000000 */
[----:B--2---:R2:W3:Y:S01]  /*0b40*/  SYNCS.EXCH.64 URZ, [UR7+0x220], UR10 ;  /* 0x0002200a07ff75b2 */ /* 0x0044e20008000100 */
[----:B------:R2:W4:Y:S01]  /*0b50*/  SYNCS.EXCH.64 URZ, [UR7+0x230], UR4 ;  /* 0x0002300407ff75b2 */ /* 0x0005220008000100 */
[----:B------:R2:W1:Y:S01]  /*0b60*/  SYNCS.EXCH.64 URZ, [UR7+0x228], UR10 ;  /* 0x0002280a07ff75b2 */ /* 0x0004620008000100 */
[----:B------:R2:W1:Y:S01]  /*0b70*/  SYNCS.EXCH.64 URZ, [UR7+0x238], UR4 ;  /* 0x0002380407ff75b2 */ /* 0x0004620008000100 */
[----:B------:R-:W-:Y:S01]  /*0b80*/  NOP ;  /* 0x0000000000007918 */ /* 0x000fe20000000000 */
.L_x_11:
[----:B------:R-:W2:Y:S01]  /*0b90*/  SHFL.IDX PT, R2, R96, RZ, 0x1f ;  /* 0x00001fff60027589 */ /* 0x000ea200000e0000 */
[----:B------:R-:W-:Y:S01]  /*0ba0*/  NOP ;  /* 0x0000000000007918 */ /* 0x000fe20000000000 */
[----:B--2---:R-:W-:-:S13]  /*0bb0*/  ISETP.NE.AND P0, PT, R2, 0x3, PT ;  /* 0x000000030200780c */ /* 0x004fda0003f05270 */
[----:B------:R-:W-:Y:S05]  /*0bc0*/  @P0 BRA `(.L_x_12) ;  /* 0x0000000000300947 */ /* 0x000fea0003800000 */
[----:B------:R-:W2:Y:S01]  /*0bd0*/  S2UR UR5, SR_CgaCtaId ;  /* 0x00000000000579c3 */ /* 0x000ea20000008800 */
[----:B------:R-:W-:Y:S01]  /*0be0*/  UMOV UR7, 0x400 ;  /* 0x0000040000077882 */ /* 0x000fe20000000000 */
[----:B------:R-:W-:Y:S01]  /*0bf0*/  UMOV UR4, 0x20 ;  /* 0x0000002000047882 */ /* 0x000fe20000000000 */
[----:B------:R-:W-:Y:S01]  /*0c00*/  ELECT P0, URZ, PT ;  /* 0x0000000000ff782f */ /* 0x000fe20003800000 */
[----:B------:R-:W-:-:S04]  /*0c10*/  UIADD3 UR10, UPT, UPT, -UR4, 0x100000, URZ ;  /* 0x00100000040a7890 */ /* 0x000fc8000fffe1ff */
[----:B------:R-:W-:Y:S02]  /*0c20*/  USHF.L.U32 UR11, UR10, 0xb, URZ ;  /* 0x0000000b0a0b7899 */ /* 0x000fe400080006ff */
[----:B------:R-:W-:Y:S02]  /*0c30*/  USHF.L.U32 UR10, UR10, 0x1, URZ ;  /* 0x000000010a0a7899 */ /* 0x000fe400080006ff */
[----:B--2---:R-:W-:Y:S01]  /*0c40*/  ULEA UR5, UR5, UR7, 0x18 ;  /* 0x0000000705057291 */ /* 0x004fe2000f8ec0ff */
[----:B------:R-:W2:Y:S11]  /*0c50*/  FENCE.VIEW.ASYNC.S ;  /* 0x00000000000073c6 */ /* 0x000eb60000000000 */
[----:B--2---:R2:W1:Y:S01]  /*0c60*/  SYNCS.EXCH.64 URZ, [UR5+0x240], UR10 ;  /* 0x0002400a05ff75b2 */ /* 0x0044620008000100 */
[----:B------:R2:W1:Y:S01]  /*0c70*/  SYNCS.EXCH.64 URZ, [UR5+0x248], UR10 ;  /* 0x0002480a05ff75b2 */ /* 0x0004620008000100 */
[----:B------:R-:W-:Y:S01]  /*0c80*/  NOP ;  /* 0x0000000000007918 */ /* 0x000fe20000000000 */
.L_x_12:
[----:B------:R-:W3:Y:S01]  /*0c90*/  SHFL.IDX PT, R2, R96, RZ, 0x1f ;  /* 0x00001fff60027589 */ /* 0x000ee200000e0000 */
[----:B------:R-:W-:Y:S01]  /*0ca0*/  NOP ;  /* 0x0000000000007918 */ /* 0x000fe20000000000 */
[----:B---3--:R-:W-:-:S13]  /*0cb0*/  ISETP.NE.AND P0, PT, R2, 0x4, PT ;  /* 0x000000040200780c */ /* 0x008fda0003f05270 */
[----:B------:R-:W-:Y:S05]  /*0cc0*/  @P0 BRA `(.L_x_13) ;  /* 0x00000000004c0947 */ /* 0x000fea0003800000 */
[----:B--2---:R-:W2:Y:S01]  /*0cd0*/  S2UR UR5, SR_CgaCtaId ;  /* 0x00000000000579c3 */ /* 0x004ea20000008800 */
[----:B------:R-:W-:Y:S01]  /*0ce0*/  UMOV UR9, 0x100 ;  /* 0x0000010000097882 */ /* 0x000fe20000000000 */
[----:B------:R-:W-:Y:S01]  /*0cf0*/  UMOV UR7, 0x400 ;  /* 0x0000040000077882 */ /* 0x000fe20000000000 */
[----:B------:R-:W-:Y:S01]  /*0d00*/  USEL UR9, UR9, 0xe0, UP2 ;  /* 0x000000e009097887 */ /* 0x000fe20009000000 */
[----:B------:R-:W-:Y:S01]  /*0d10*/  UMOV UR4, 0x1 ;  /* 0x0000000100047882 */ /* 0x000fe20000000000 */
[----:B------:R-:W-:Y:S01]  /*0d20*/  ELECT P0, URZ, PT ;  /* 0x0000000000ff782f */ /* 0x000fe20003800000 */
[----:B------:R-:W-:-:S04]  /*0d30*/  UIADD3 UR10, UPT, UPT, -UR4, 0x100000, URZ ;  /* 0x00100000040a7890 */ /* 0x000fc8000fffe1ff */
[----:B------:R-:W-:Y:S02]  /*0d40*/  USHF.L.U32 UR11, UR10, 0xb, URZ ;  /* 0x0000000b0a0b7899 */ /* 0x000fe400080006ff */
[----:B------:R-:W-:Y:S02]  /*0d50*/  USHF.L.U32 UR10, UR10, 0x1, URZ ;  /* 0x000000010a0a7899 */ /* 0x000fe400080006ff */
[----:B------:R-:W-:-:S04]  /*0d60*/  UIADD3 UR12, UPT, UPT, -UR9, 0x100000, URZ ;  /* 0x00100000090c7890 */ /* 0x000fc8000fffe1ff */
[----:B------:R-:W-:Y:S02]  /*0d70*/  USHF.L.U32 UR13, UR12, 0xb, URZ ;  /* 0x0000000b0c0d7899 */ /* 0x000fe400080006ff */
[----:B------:R-:W-:Y:S02]  /*0d80*/  USHF.L.U32 UR12, UR12, 0x1, URZ ;  /* 0x000000010c0c7899 */ /* 0x000fe400080006ff */
[----:B--2---:R-:W-:Y:S01]  /*0d90*/  ULEA UR5, UR5, UR7, 0x18 ;  /* 0x0000000705057291 */ /* 0x004fe2000f8ec0ff */
[----:B------:R-:W2:Y:S11]  /*0da0*/  FENCE.VIEW.ASYNC.S ;  /* 0x00000000000073c6 */ /* 0x000eb60000000000 */
[----:B--2---:R3:W2:Y:S01]  /*0db0*/  SYNCS.EXCH.64 URZ, [UR5+0x250], UR10 ;  /* 0x0002500a05ff75b2 */ /* 0x0046a20008000100 */
[----:B------:R3:W1:Y:S01]  /*0dc0*/  SYNCS.EXCH.64 URZ, [UR5+0x260], UR12 ;  /* 0x0002600c05ff75b2 */ /* 0x0006620008000100 */
[----:B------:R3:W1:Y:S01]  /*0dd0*/  SYNCS.EXCH.64 URZ, [UR5+0x258], UR10 ;  /* 0x0002580a05ff75b2 */ /* 0x0006620008000100 */
[----:B------:R3:W1:Y:S02]  /*0de0*/  SYNCS.EXCH.64 URZ, [UR5+0x268], UR12 ;  /* 0x0002680c05ff75b2 */ /* 0x0006640008000100 */
[----:B---3--:R-:W-:Y:S01]  /*0df0*/  NOP ;  /* 0x0000000000007918 */ /* 0x008fe20000000000 */
.L_x_13:
[----:B------:R-:W3:Y:S01]  /*0e00*/  SHFL.IDX PT, R2, R96, RZ, 0x1f ;  /* 0x00001fff60027589 */ /* 0x000ee200000e0000 */
[----:B------:R-:W-:Y:S01]  /*0e10*/  NOP ;  /* 0x0000000000007918 */ /* 0x000fe20000000000 */
[----:B---3--:R-:W-:-:S13]  /*0e20*/  ISETP.NE.AND P0, PT, R2, 0x5, PT ;  /* 0x000000050200780c */ /* 0x008fda0003f05270 */
[----:B------:R-:W-:Y:S05]  /*0e30*/  @P0 BRA `(.L_x_14) ;  /* 0x0000000000580947 */ /* 0x000fea0003800000 */
[----:B------:R-:W3:Y:S01]  /*0e40*/  S2UR UR7, SR_CgaCtaId ;  /* 0x00000000000779c3 */ /* 0x000ee20000008800 */
[----:B------:R-:W-:Y:S01]  /*0e50*/  UMOV UR9, 0x400 ;  /* 0x0000040000097882 */ /* 0x000fe20000000000 */
[----:B--2---:R-:W-:Y:S01]  /*0e60*/  UMOV UR5, 0x1 ;  /* 0x0000000100057882 */ /* 0x004fe20000000000 */
        /* <DEDUP_REMOVED lines=8> */
[----:B---3--:R-:W-:Y:S01]  /*0ef0*/  ULEA UR7, UR7, UR9, 0x18 ;  /* 0x0000000907077291 */ /* 0x008fe2000f8ec0ff */
[----:B------:R-:W2:Y:S11]  /*0f00*/  FENCE.VIEW.ASYNC.S ;  /* 0x00000000000073c6 */ /* 0x000eb60000000000 */
[----:B--2---:R3:W2:Y:S01]  /*0f10*/  SYNCS.EXCH.64 URZ, [UR7+0x270], UR10 ;  /* 0x0002700a07ff75b2 */ /* 0x0046a20008000100 */
[----:B------:R3:W1:Y:S01]  /*0f20*/  SYNCS.EXCH.64 URZ, [UR7+0x290], UR4 ;  /* 0x0002900407ff75b2 */ /* 0x0006620008000100 */
[----:B------:R3:W1:Y:S01]  /*0f30*/  SYNCS.EXCH.64 URZ, [UR7+0x278], UR10 ;  /* 0x0002780a07ff75b2 */ /* 0x0006620008000100 */
[----:B------:R3:W1:Y:S01]  /*0f40*/  SYNCS.EXCH.64 URZ, [UR7+0x298], UR4 ;  /* 0x0002980407ff75b2 */ /* 0x0006620008000100 */
[----:B------:R3:W1:Y:S01]  /*0f50*/  SYNCS.EXCH.64 URZ, [UR7+0x280], UR10 ;  /* 0x0002800a07ff75b2 */ /* 0x0006620008000100 */
[----:B------:R3:W1:Y:S01]  /*0f60*/  SYNCS.EXCH.64 URZ, [UR7+0x2a0], UR4 ;  /* 0x0002a00407ff75b2 */ /* 0x0006620008000100 */
[----:B------:R3:W1:Y:S01]  /*0f70*/  SYNCS.EXCH.64 URZ, [UR7+0x288], UR10 ;  /* 0x0002880a07ff75b2 */ /* 0x0006620008000100 */
[----:B------:R3:W1:Y:S02]  /*0f80*/  SYNCS.EXCH.64 URZ, [UR7+0x2a8], UR4 ;  /* 0x0002a80407ff75b2 */ /* 0x0006640008000100 */
[----:B---3--:R-:W-:Y:S01]  /*0f90*/  NOP ;  /* 0x0000000000007918 */ /* 0x008fe20000000000 */
.L_x_14:
[----:B------:R-:W3:Y:S01]  /*0fa0*/  SHFL.IDX PT, R2, R96, RZ, 0x1f ;  /* 0x00001fff60027589 */ /* 0x000ee200000e0000 */
[----:B------:R-:W-:Y:S01]  /*0fb0*/  NOP ;  /* 0x0000000000007918 */ /* 0x000fe20000000000 */
[----:B---3--:R-:W-:-:S13]  /*0fc0*/  ISETP.NE.AND P0, PT, R2, 0x3, PT ;  /* 0x000000030200780c */ /* 0x008fda0003f05270 */
[----:B------:R-:W-:Y:S05]  /*0fd0*/  @P0 BRA `(.L_x_15) ;  /* 0x0000000000380947 */ /* 0x000fea0003800000 */
[----:B--2---:R-:W2:Y:S01]  /*0fe0*/  S2UR UR5, SR_CgaCtaId ;  /* 0x00000000000579c3 */ /* 0x004ea20000008800 */
        /* <DEDUP_REMOVED lines=13> */
.L_x_15:
[----:B--2---:R-:W2:Y:S01]  /*10c0*/  S2UR UR5, SR_CTAID.X ;  /* 0x00000000000579c3 */ /* 0x004ea20000002500 */
[----:B------:R-:W-:-:S05]  /*10d0*/  CS2R.32 R90, SR_CgaSize ;  /* 0x00000000005a7805 */ /* 0x000fca0000008a00 */
[----:B------:R-:W-:-:S05]  /*10e0*/  IMAD R90, R90, -0xa0, RZ ;  /* 0xffffff605a5a7824 */ /* 0x000fca00078e02ff */
[----:B------:R-:W-:-:S14]  /*10f0*/  R2UR UR9, R90 ;  /* 0x000000005a0972ca */ /* 0x000fdc00000e0000 */
[----:B------:R-:W3:Y:S01]  /*1100*/  LDCU UR9, c[0x0][UR9+0x2b0] ;  /* 0x00005600090977ac */ /* 0x000ee20008000800 */
[----:B------:R-:W-:Y:S01]  /*1110*/  NOP ;  /* 0x0000000000007918 */ /* 0x000fe20000000000 */
[----:B------:R-:W-:-:S05]  /*1120*/  CS2R.32 R90, SR_CgaSize ;  /* 0x00000000005a7805 */ /* 0x000fca0000008a00 */
[----:B------:R-:W-:-:S05]  /*1130*/  IMAD R90, R90, -0xa0, RZ ;  /* 0xffffff605a5a7824 */ /* 0x000fca00078e02ff */
[----:B------:R-:W-:-:S14]  /*1140*/  R2UR UR7, R90 ;  /* 0x000000005a0772ca */ /* 0x000fdc00000e0000 */
[----:B------:R-:W4:Y:S01]  /*1150*/  LDCU UR7, c[0x0][UR7+0x2b4] ;  /* 0x00005680070777ac */ /* 0x000f220008000800 */
[----:B------:R-:W1:Y:S08]  /*1160*/  S2UR UR4, SR_CTAID.Y ;  /* 0x00000000000479c3 */ /* 0x000e700000002600 */
[----:B------:R-:W4:Y:S01]  /*1170*/  LDC R9, c[0x0][0xb24] ;  /* 0x0002c900ff097b82 */ /* 0x000f220000000800 */
[----:B--2---:R-:W-:-:S02]  /*1180*/  I2FP.F32.U32 R5, UR5 ;  /* 0x0000000500057c45 */ /* 0x004fc40008201000 */
[----:B------:R-:W-:-:S05]  /*1190*/  CS2R.32 R3, SR_CgaSize ;  /* 0x0000000000037805 */ /* 0x000fca0000008a00 */
[----:B------:R-:W-:-:S06]  /*11a0*/  IMAD R3, R3, -0xa0, RZ ;  /* 0xffffff6003037824 */ /* 0x000fcc00078e02ff */
[----:B------:R-:W2:Y:S01]  /*11b0*/  LDC R3, c[0x0][R3+0x2a0] ;  /* 0x0000a80003037b82 */ /* 0x000ea20000000800 */
[----:B------:R-:W-:Y:S01]  /*11c0*/  MOV R21, UR5 ;  /* 0x0000000500157c02 */ /* 0x000fe20008000f00 */
[----:B---3--:R-:W-:Y:S01]  /*11d0*/  FMUL R5, R5, UR9 ;  /* 0x0000000905057c20 */ /* 0x008fe20008400000 */
[----:B-1----:R-:W-:Y:S02]  /*11e0*/  I2FP.F32.U32 R4, UR4 ;  /* 0x0000000400047c45 */ /* 0x002fe40008201000 */
[----:B------:R-:W-:-:S05]  /*11f0*/  CS2R.32 R2, SR_CgaSize ;  /* 0x0000000000027805 */ /* 0x000fca0000008a00 */
[----:B------:R-:W-:-:S06]  /*1200*/  IMAD R2, R2, -0xa0, RZ ;  /* 0xffffff6002027824 */ /* 0x000fcc00078e02ff */
[----:B------:R-:W1:Y:S01]  /*1210*/  LDC R2, c[0x0][R2+0x2a4] ;  /* 0x0000a90002027b82 */ /* 0x000e620000000800 */
[----:B------:R-:W3:Y:S01]  /*1220*/  F2I.U32.TRUNC.NTZ R90, R5 ;  /* 0x00000005005a7305 */ /* 0x000ee2000020f000 */
[----:B------:R-:W-:Y:S01]  /*1230*/  MOV R20, UR4 ;  /* 0x0000000400147c02 */ /* 0x000fe20008000f00 */
[----:B----4-:R-:W-:-:S05]  /*1240*/  FMUL R4, R4, UR7 ;  /* 0x0000000704047c20 */ /* 0x010fca0008400000 */
[----:B------:R-:W-:Y:S01]  /*1250*/  BAR.SYNC.DEFER_BLOCKING 0x0 ;  /* 0x0000000000007b1d */ /* 0x000fe20000010000 */
[----:B------:R-:W-:-:S05]  /*1260*/  ISETP.GE.AND P0, PT, R9, 0x1, PT ;  /* 0x000000010900780c */ /* 0x000fca0003f06270 */
[----:B------:R-:W4:Y:S02]  /*1270*/  F2I.U32.TRUNC.NTZ R83, R4 ;  /* 0x0000000400537305 */ /* 0x000f24000020f000 */
[----:B------:R-:W1:Y:S01]  /*1280*/  S2UR UR36, SR_CTAID.Z ;  /* 0x00000000002479c3 */ /* 0x000e620000002700 */
[----:B---3--:R-:W-:-:S05]  /*1290*/  IADD3 R90, PT, PT, -R90, RZ, RZ ;  /* 0x000000ff5a5a7210 */ /* 0x008fca0007ffe1ff */
[----:B--2---:R-:W-:Y:S01]  /*12a0*/  IMAD R90, R3, R90, UR5 ;  /* 0x00000005035a7e24 */ /* 0x004fe2000f8e025a */
[----:B----4-:R-:W-:-:S05]  /*12b0*/  IADD3 R83, PT, PT, -R83, RZ, RZ ;  /* 0x000000ff53537210 */ /* 0x010fca0007ffe1ff */
[----:B-1----:R-:W-:Y:S01]  /*12c0*/  IMAD R83, R2, R83, UR4 ;  /* 0x0000000402537e24 */ /* 0x002fe2000f8e0253 */
[----:B------:R-:W-:Y:S06]  /*12d0*/  @!P0 BRA `(.L_x_16) ;  /* 0x0000000000b88947 */ /* 0x000fec0003800000 */
[----:B------:R-:W1:Y:S01]  /*12e0*/  LDC.64 R4, c[0x0][0xb18] ;  /* 0x0002c600ff047b82 */ /* 0x000e620000000a00 */
[----:B------:R-:W-:-:S07]  /*12f0*/  ISETP.NE.AND P0, PT, R9, 0x1, PT ;  /* 0x000000010900780c */ /* 0x000fce0003f05270 */
[----:B------:R-:W2:Y:S08]  /*1300*/  LDC R10, c[0x0][0xb0c] ;  /* 0x0002c300ff0a7b82 */ /* 0x000eb00000000800 */
[----:B------:R-:W3:Y:S08]  /*1310*/  LDC R11, c[0x0][0x370] ;  /* 0x0000dc00ff0b7b82 */ /* 0x000ef00000000800 */
[----:B------:R-:W4:Y:S01]  /*1320*/  LDC R12, c[0x0][0x374] ;  /* 0x0000dd00ff0c7b82 */ /* 0x000f220000000800 */
[----:B-1----:R-:W-:-:S07]  /*1330*/  ISETP.NE.AND P1, PT, R4, 0x1, PT ;  /* 0x000000010400780c */ /* 0x002fce0003f25270 */
[----:B------:R-:W3:Y:S01]  /*1340*/  LDC.64 R6, c[0x0][0xb10] ;  /* 0x0002c400ff067b82 */ /* 0x000ee20000000a00 */
[----:B--2---:R-:W-:-:S07]  /*1350*/  ISETP.NE.AND P2, PT, R10, 0x1, PT ;  /* 0x000000010a00780c */ /* 0x004fce0003f45270 */
[----:B------:R-:W1:Y:S08]  /*1360*/  LDC R8, c[0x0][0xb20] ;  /* 0x0002c800ff087b82 */ /* 0x000e700000000800 */
[----:B------:R-:W2:Y:S01]  /*1370*/  LDC.64 R2, c[0x0][0xb28] ;  /* 0x0002ca00ff027b82 */ /* 0x000ea20000000a00 */
[----:B----4-:R-:W-:-:S04]  /*1380*/  IMAD.HI.U32 R13, R12, R5, RZ ;  /* 0x000000050c0d7227 */ /* 0x010fc800078e00ff */
[----:B------:R-:W-:-:S04]  /*1390*/  IMAD.HI.U32 R5, R20, R5, RZ ;  /* 0x0000000514057227 */ /* 0x000fc800078e00ff */
[----:B---3--:R-:W-:-:S04]  /*13a0*/  IMAD.HI.U32 R14, R11, R6, RZ ;  /* 0x000000060b0e7227 */ /* 0x008fc800078e00ff */
[C---:B------:R-:W-:Y:S01]  /*13b0*/  IMAD.HI.U32 R16, R21.reuse, R6, RZ ;  /* 0x0000000615107227 */ /* 0x040fe200078e00ff */
[-C--:B------:R-:W-:Y:S02]  /*13c0*/  @P2 SHF.R.U32.HI R11, RZ, R7.reuse, R14 ;  /* 0x00000007ff0b2219 */ /* 0x080fe4000001160e */
[-C--:B-1----:R-:W-:Y:S02]  /*13d0*/  @P1 SHF.R.U32.HI R12, RZ, R8.reuse, R13 ;  /* 0x00000008ff0c1219 */ /* 0x082fe4000001160d */
[----:B------:R-:W-:Y:S02]  /*13e0*/  SHF.R.U32.HI R5, RZ, R8, R5 ;  /* 0x00000008ff057219 */ /* 0x000fe40000011605 */
[----:B------:R-:W-:Y:S02]  /*13f0*/  SHF.R.U32.HI R16, RZ, R7, R16 ;  /* 0x00000007ff107219 */ /* 0x000fe40000011610 */
[----:B------:R-:W-:Y:S01]  /*1400*/  SEL R5, R20, R5, !P1 ;  /* 0x0000000514057207 */ /* 0x000fe20004800000 */
[----:B--2---:R-:W-:Y:S01]  /*1410*/  IMAD.HI.U32 R14, R12, R2, RZ ;  /* 0x000000020c0e7227 */ /* 0x004fe200078e00ff */
[----:B------:R-:W-:-:S02]  /*1420*/  SEL R7, R21, R16, !P2 ;  /* 0x0000001015077207 */ /* 0x000fc40005000000 */
[----:B------:R-:W-:Y:S01]  /*1430*/  IADD3 R13, PT, PT, -R5, RZ, RZ ;  /* 0x000000ff050d7210 */ /* 0x000fe20007ffe1ff */
[----:B------:R-:W-:Y:S01]  /*1440*/  IMAD.HI.U32 R6, R11, R2, RZ ;  /* 0x000000020b067227 */ /* 0x000fe200078e00ff */
[----:B------:R-:W-:-:S03]  /*1450*/  @P0 SHF.R.U32.HI R12, RZ, R3, R14 ;  /* 0x00000003ff0c0219 */ /* 0x000fc6000001160e */
[----:B------:R-:W-:Y:S01]  /*1460*/  IMAD R13, R4, R13, R20 ;  /* 0x0000000d040d7224 */ /* 0x000fe200078e0214 */
[----:B------:R-:W-:Y:S01]  /*1470*/  @P0 SHF.R.U32.HI R11, RZ, R3, R6 ;  /* 0x00000003ff0b0219 */ /* 0x000fe20000011606 */
[----:B------:R-:W-:-:S04]  /*1480*/  IMAD R12, R12, R9, RZ ;  /* 0x000000090c0c7224 */ /* 0x000fc800078e02ff */
[----:B------:R-:W-:Y:S01]  /*1490*/  IMAD R6, R11, R9, RZ ;  /* 0x000000090b067224 */ /* 0x000fe200078e02ff */
[----:B------:R-:W-:-:S04]  /*14a0*/  ISETP.GE.AND P1, PT, R5, R12, PT ;  /* 0x0000000c0500720c */ /* 0x000fc80003f26270 */
[----:B------:R-:W-:Y:S01]  /*14b0*/  ISETP.GE.OR P1, PT, R7, R6, P1 ;  /* 0x000000060700720c */ /* 0x000fe20000f26670 */
[----:B------:R-:W-:-:S05]  /*14c0*/  IMAD.HI.U32 R6, R5, R2, RZ ;  /* 0x0000000205067227 */ /* 0x000fca00078e00ff */
[----:B------:R-:W-:-:S04]  /*14d0*/  SHF.R.U32.HI R6, RZ, R3, R6 ;  /* 0x00000003ff067219 */ /* 0x000fc80000011606 */
[----:B------:R-:W-:-:S03]  /*14e0*/  SEL R6, R5, R6, !P0 ;  /* 0x0000000605067207 */ /* 0x000fc60004000000 */
[----:B------:R-:W-:Y:S01]  /*14f0*/  @!P1 IMAD.HI.U32 R8, R7, R2, RZ ;  /* 0x0000000207089227 */ /* 0x000fe200078e00ff */
[----:B------:R-:W-:-:S04]  /*1500*/  IADD3 R2, PT, PT, -R6, RZ, RZ ;  /* 0x000000ff06027210 */ /* 0x000fc80007ffe1ff */
[----:B------:R-:W-:Y:S01]  /*1510*/  @!P1 SHF.R.U32.HI R8, RZ, R3, R8 ;  /* 0x00000003ff089219 */ /* 0x000fe20000011608 */
[----:B------:R-:W-:-:S03]  /*1520*/  IMAD R2, R9, R2, R5 ;  /* 0x0000000209027224 */ /* 0x000fc600078e0205 */
[----:B------:R-:W-:-:S05]  /*1530*/  @!P1 SEL R3, R7, R8, !P0 ;  /* 0x0000000807039207 */ /* 0x000fca0004000000 */
[--C-:B------:R-:W-:Y:S02]  /*1540*/  @!P1 IMAD.IADD R6, R6, 0x1, -R3.reuse ;  /* 0x0000000106069824 */ /* 0x100fe400078e0a03 */
[----:B------:R-:W-:Y:S01]  /*1550*/  @!P1 IMAD R3, R2, R11, R3 ;  /* 0x0000000b02039224 */ /* 0x000fe200078e0203 */
[----:B------:R-:W-:Y:S01]  /*1560*/  IADD3 R2, PT, PT, -R7, RZ, RZ ;  /* 0x000000ff07027210 */ /* 0x000fe20007ffe1ff */
[----:B------:R-:W-:Y:S02]  /*1570*/  @!P1 IMAD R5, R6, R9, R7 ;  /* 0x0000000906059224 */ /* 0x000fe400078e0207 */
[----:B------:R-:W-:Y:S02]  /*1580*/  @!P1 IMAD.MOV.U32 R7, RZ, RZ, R3 ;  /* 0x000000ffff079224 */ /* 0x000fe400078e0003 */
[----:B------:R-:W-:Y:S02]  /*1590*/  IMAD R2, R10, R2, R21 ;  /* 0x000000020a027224 */ /* 0x000fe400078e0215 */
[----:B------:R-:W-:-:S02]  /*15a0*/  IMAD R20, R5, R4, R13 ;  /* 0x0000000405147224 */ /* 0x000fc400078e020d */
[----:B------:R-:W-:Y:S02]  /*15b0*/  IMAD R21, R7, R10, R2 ;  /* 0x0000000a07157224 */ /* 0x000fe400078e0202 */
.L_x_16:
[----:B------:R-:W1:Y:S01]  /*15c0*/  LDCU UR4, c[0x0][0xb30] ;  /* 0x00016600ff0477ac */ /* 0x000e620008000800 */
[----:B------:R-:W2:Y:S08]  /*15d0*/  S2UR UR37, SR_CgaCtaId ;  /* 0x00000000002579c3 */ /* 0x000eb00000008800 */
[----:B------:R-:W3:Y:S01]  /*15e0*/  LDC R40, c[0x0][0xb24] ;  /* 0x0002c900ff287b82 */ /* 0x000ee20000000800 */
[----:B-1----:R-:W-:-:S09]  /*15f0*/  UISETP.NE.AND UP1, UPT, UR4, 0x1, UPT ;  /* 0x000000010400788c */ /* 0x002fd2000bf25270 */
[----:B--2---:R-:W-:Y:S05]  /*1600*/  BRA.U UP1, `(.L_x_17) ;  /* 0x0000000101407547 */ /* 0x004fea000b800000 */
[----:B------:R-:W1:Y:S08]  /*1610*/  LDC.64 R4, c[0x0][0xb10] ;  /* 0x0002c400ff047b82 */ /* 0x000e700000000a00 */
[----:B------:R-:W2:Y:S08]  /*1620*/  LDC.64 R2, c[0x0][0xb18] ;  /* 0x0002c600ff027b82 */ /* 0x000eb00000000a00 */
[----:B------:R-:W4:Y:S08]  /*1630*/  LDC R6, c[0x0][0xb20] ;  /* 0x0002c800ff067b82 */ /* 0x000f300000000800 */
[----:B------:R-:W3:Y:S01]  /*1640*/  LDC R8, c[0x0][0xb0c] ;  /* 0x0002c300ff087b82 */ /* 0x000ee20000000800 */
[----:B-1----:R-:W-:-:S05]  /*1650*/  IMAD.HI.U32 R4, R21, R4, RZ ;  /* 0x0000000415047227 */ /* 0x002fca00078e00ff */
[----:B------:R-:W-:Y:S01]  /*1660*/  SHF.R.U32.HI R4, RZ, R5, R4 ;  /* 0x00000005ff047219 */ /* 0x000fe20000011604 */
[----:B--2---:R-:W-:Y:S01]  /*1670*/  IMAD.HI.U32 R3, R20, R3, RZ ;  /* 0x0000000314037227 */ /* 0x004fe200078e00ff */
[----:B------:R-:W-:-:S04]  /*1680*/  ISETP.NE.AND P0, PT, R2, 0x1, PT ;  /* 0x000000010200780c */ /* 0x000fc80003f05270 */
[----:B----4-:R-:W-:-:S04]  /*1690*/  SHF.R.U32.HI R3, RZ, R6, R3 ;  /* 0x00000006ff037219 */ /* 0x010fc80000011603 */
[----:B------:R-:W-:Y:S02]  /*16a0*/  SEL R3, R20, R3, !P0 ;  /* 0x0000000314037207 */ /* 0x000fe40004000000 */
[----:B---3--:R-:W-:-:S04]  /*16b0*/  ISETP.NE.AND P1, PT, R8, 0x1, PT ;  /* 0x000000010800780c */ /* 0x008fc80003f25270 */
[----:B------:R-:W-:-:S05]  /*16c0*/  SEL R4, R21, R4, !P1 ;  /* 0x0000000415047207 */ /* 0x000fca0004800000 */
[----:B------:R-:W-:Y:S02]  /*16d0*/  IMAD.IADD R5, R3, 0x1, -R4 ;  /* 0x0000000103057824 */ /* 0x000fe400078e0a04 */
[----:B------:R-:W-:Y:S02]  /*16e0*/  IMAD.IADD R3, R4, 0x1, -R3 ;  /* 0x0000000104037824 */ /* 0x000fe400078e0a03 */
[----:B------:R-:W-:Y:S02]  /*16f0*/  IMAD R21, R5, R8, R21 ;  /* 0x0000000805157224 */ /* 0x000fe400078e0215 */
[----:B------:R-:W-:-:S07]  /*1700*/  IMAD R20, R3, R2, R20 ;  /* 0x0000000203147224 */ /* 0x000fce00078e0214 */
.L_x_17:
[----:B------:R-:W-:Y:S01]  /*1710*/  BAR.SYNC.DEFER_BLOCKING 0x0 ;  /* 0x0000000000007b1d */ /* 0x000fe20000010000 */
[----:B------:R-:W-:Y:S01]  /*1720*/  UISETP.NE.AND UP1, UPT, UR8, 0x2, UPT ;  /* 0x000000020800788c */ /* 0x000fe2000bf25270 */
[----:B------:R-:W-:Y:S02]  /*1730*/  ISETP.NE.OR P5, PT, R0, 0x2, !P5 ;  /* 0x000000020000780c */ /* 0x000fe40006fa5670 */
[----:B------:R-:W-:-:S06]  /*1740*/  LOP3.LUT R2, R103, 0x1f, RZ, 0xc0, !PT ;  /* 0x0000001f67027812 */ /* 0x000fcc00078ec0ff */
[----:B------:R-:W-:Y:S05]  /*1750*/  BRA.U UP1, `(.L_x_18) ;  /* 0x0000002101947547 */ /* 0x000fea000b800000 */
[----:B------:R-:W1:Y:S01]  /*1760*/  LDCU UR13, c[0x0][0x38c] ;  /* 0x00007180ff0d77ac */ /* 0x000e620008000800 */
[----:B------:R-:W2:Y:S01]  /*1770*/  LDC R9, c[0x0][0x370] ;  /* 0x0000dc00ff097b82 */ /* 0x000ea20000000800 */
[----:B------:R-:W-:Y:S01]  /*1780*/  PLOP3.LUT P1, PT, PT, PT, UP2, 0x80, 0x8 ;  /* 0x000000000008781c */ /* 0x000fe20003f2f028 */
[----:B------:R-:W-:Y:S01]  /*1790*/  IMAD.MOV.U32 R15, RZ, RZ, 0x1 ;  /* 0x00000001ff0f7424 */ /* 0x000fe200078e00ff */
[----:B------:R-:W-:Y:S01]  /*17a0*/  ISETP.EQ.OR P4, PT, R2, RZ, P5 ;  /* 0x000000ff0200720c */ /* 0x000fe20002f82670 */
[----:B------:R-:W-:Y:S01]  /*17b0*/  IMAD.MOV.U32 R14, RZ, RZ, RZ ;  /* 0x000000ffff0e7224 */ /* 0x000fe200078e00ff */
[----:B------:R-:W-:Y:S02]  /*17c0*/  PLOP3.LUT P1, PT, P1, PT, PT, 0x8, 0x80 ;  /* 0x000000000080781c */ /* 0x000fe40000f2e170 */
[----:B------:R-:W-:Y:S01]  /*17d0*/  CS2R R12, SRZ ;  /* 0x00000000000c7805 */ /* 0x000fe2000001ff00 */
[----:B------:R-:W-:Y:S01]  /*17e0*/  IMAD.MOV.U32 R10, RZ, RZ, 0x1 ;  /* 0x00000001ff0a7424 */ /* 0x000fe200078e00ff */
[----:B------:R-:W4:Y:S01]  /*17f0*/  LDC R0, c[0x0][0x374] ;  /* 0x0000dd00ff007b82 */ /* 0x000f220000000800 */
[----:B------:R-:W2:Y:S01]  /*1800*/  LDCU.64 UR22, c[0x0][0x348] ;  /* 0x00006900ff1677ac */ /* 0x000ea20008000a00 */
[----:B------:R-:W-:Y:S01]  /*1810*/  UMOV UR6, URZ ;  /* 0x000000ff00067c82 */ /* 0x000fe20008000000 */
[----:B-1----:R-:W-:-:S04]  /*1820*/  UIADD3 UR5, UPT, UPT, UR13, 0x1f, URZ ;  /* 0x0000001f0d057890 */ /* 0x002fc8000fffe0ff */
[----:B------:R-:W-:-:S04]  /*1830*/  USHF.R.S32.HI UR4, URZ, 0x1f, UR5 ;  /* 0x0000001fff047899 */ /* 0x000fc80008011405 */
[----:B------:R-:W-:-:S04]  /*1840*/  ULEA.HI UR4, UR4, UR5, URZ, 0x5 ;  /* 0x0000000504047291 */ /* 0x000fc8000f8f28ff */
[----:B------:R-:W-:Y:S02]  /*1850*/  USHF.R.S32.HI UR15, URZ, 0x5, UR4 ;  /* 0x00000005ff0f7899 */ /* 0x000fe40008011404 */
[----:B------:R-:W-:Y:S02]  /*1860*/  UIADD3 UR4, UPT, UPT, UR13, -0x1, URZ ;  /* 0xffffffff0d047890 */ /* 0x000fe4000fffe0ff */
[----:B------:R-:W-:Y:S02]  /*1870*/  UISETP.LT.U32.AND UP0, UPT, UR15, 0x22, UPT ;  /* 0x000000220f00788c */ /* 0x000fe4000bf01070 */
[----:B------:R-:W-:Y:S02]  /*1880*/  UISETP.GE.U32.AND UP1, UPT, UR4, -0x3f, UPT ;  /* 0xffffffc10400788c */ /* 0x000fe4000bf26070 */
[----:B------:R-:W-:Y:S02]  /*1890*/  USEL UR14, UR15, 0x22, UP0 ;  /* 0x000000220f0e7887 */ /* 0x000fe40008000000 */
[----:B------:R-:W-:-:S02]  /*18a0*/  UIADD3 UR13, UPT, UPT, UR13, 0x3e, URZ ;  /* 0x0000003e0d0d7890 */ /* 0x000fc4000fffe0ff */
[----:B------:R-:W-:Y:S02]  /*18b0*/  UIADD3 UR5, UPT, UPT, UR14, -0x1, URZ ;  /* 0xffffffff0e057890 */ /* 0x000fe4000fffe0ff */
[----:B------:R-:W-:-:S03]  /*18c0*/  UIADD3 UR7, UPT, UPT, UR15, -UR14, URZ ;  /* 0x8000000e0f077290 */ /* 0x000fc6000fffe0ff */
[----:B------:R-:W-:-:S04]  /*18d0*/  @UP1 UIADD3 UR5, UPT, UPT, UR14, URZ, URZ ;  /* 0x000000ff0e051290 */ /* 0x000fc8000fffe0ff */
[----:B--2---:R-:W-:-:S12]  /*18e0*/  UIADD3 UR5, UPT, UPT, UR5, 0x1, URZ ;  /* 0x0000000105057890 */ /* 0x004fd8000fffe0ff */
.L_x_36:
[----:B------:R-:W-:Y:S01]  /*18f0*/  UISETP.NE.AND UP0, UPT, UR37, URZ, UPT ;  /* 0x000000ff2500728c */ /* 0x000fe2000bf05270 */
[----:B------:R-:W1:Y:S08]  /*1900*/  S2UR UR37, SR_CgaCtaId ;  /* 0x00000000002579c3 */ /* 0x000e700000008800 */
[----:B------:R-:W-:Y:S05]  /*1910*/  BRA.U UP0, `(.L_x_19) ;  /* 0x0000000100347547 */ /* 0x000fea000b800000 */
[----:B------:R-:W2:Y:S01]  /*1920*/  S2R R2, SR_CgaCtaId ;  /* 0x0000000000027919 */ /* 0x000ea20000008800 */
[----:B------:R-:W-:-:S04]  /*1930*/  MOV R3, 0x400 ;  /* 0x0000040000037802 */ /* 0x000fc80000000f00 */
[----:B--2---:R-:W-:Y:S02]  /*1940*/  LEA R3, R2, R3, 0x18 ;  /* 0x0000000302037211 */ /* 0x004fe400078ec0ff */
[----:B------:R-:W-:-:S03]  /*1950*/  SHF.L.U32 R2, R10, 0x1f, RZ ;  /* 0x0000001f0a027819 */ /* 0x000fc600000006ff */
[----:B------:R-:W-:-:S04]  /*1960*/  IMAD R3, R12, 0x8, R3 ;  /* 0x000000080c037824 */ /* 0x000fc800078e0203 */
[----:B------:R-:W2:Y:S02]  /*1970*/  SYNCS.PHASECHK.TRANS64.TRYWAIT P0, [R3+URZ+0x2c0], R2 ;  /* 0x0002c002030075a7 */ /* 0x000ea400080011ff */
[----:B--2---:R-:W-:Y:S05]  /*1980*/  @!P0 BRA `(.L_x_20) ;  /* 0x0000006c00048947 */ /* 0x004fea0003800000 */
.L_x_136:
[----:B------:R-:W-:Y:S01]  /*1990*/  VIADD R12, R12, 0x1 ;  /* 0x000000010c0c7836 */ /* 0x000fe20000000000 */
[----:B------:R2:W-:Y:S04]  /*19a0*/  SYNCS.ARRIVE.TRANS64.A1T0 RZ, [R3+URZ+0x2b0], RZ ;  /* 0x0002b0ff03ff79a7 */ /* 0x0005e800081000ff */
[----:B------:R-:W-:-:S04]  /*19b0*/  ISETP.NE.AND P0, PT, R12, 0x2, PT ;  /* 0x000000020c00780c */ /* 0x000fc80003f05270 */
[----:B------:R-:W-:Y:S02]  /*19c0*/  SEL R12, R12, RZ, P0 ;  /* 0x000000ff0c0c7207 */ /* 0x000fe40000000000 */
[----:B--2---:R-:W-:-:S04]  /*19d0*/  SEL R3, RZ, 0x1, P0 ;  /* 0x00000001ff037807 */ /* 0x004fc80000000000 */
[----:B------:R-:W-:-:S07]  /*19e0*/  LOP3.LUT R10, R10, R3, RZ, 0x3c, !PT ;  /* 0x000000030a0a7212 */ /* 0x000fce00078e3cff */
.L_x_19:
[----:B------:R-:W-:Y:S01]  /*19f0*/  UMOV UR4, 0x400 ;  /* 0x0000040000047882 */ /* 0x000fe20000000000 */
[----:B------:R-:W-:Y:S01]  /*1a00*/  SHF.L.U32 R2, R15, 0x1f, RZ ;  /* 0x0000001f0f027819 */ /* 0x000fe200000006ff */
[----:B-1----:R-:W-:Y:S01]  /*1a10*/  ULEA UR4, UR37, UR4, 0x18 ;  /* 0x0000000425047291 */ /* 0x002fe2000f8ec0ff */
[----:B------:R-:W-:Y:S01]  /*1a20*/  R2UR UR35, R21 ;  /* 0x00000000152372ca */ /* 0x000fe200000e0000 */
[----:B------:R-:W-:Y:S01]  /*1a30*/  UISETP.GE.U32.AND UP0, UPT, UR13, 0x3f, UPT ;  /* 0x0000003f0d00788c */ /* 0x000fe2000bf06070 */
[----:B------:R-:W-:Y:S01]  /*1a40*/  R2UR UR11, R20 ;  /* 0x00000000140b72ca */ /* 0x000fe200000e0000 */
[----:B------:R-:W-:Y:S01]  /*1a50*/  ULEA UR8, UR6, UR4, 0x3 ;  /* 0x0000000406087291 */ /* 0x000fe2000f8e18ff */
[----:B------:R-:W-:-:S08]  /*1a60*/  UMOV UR24, URZ ;  /* 0x000000ff00187c82 */ /* 0x000fd00008000000 */
[----:B------:R1:W2:Y:S01]  /*1a70*/  SYNCS.PHASECHK.TRANS64.TRYWAIT P0, [UR8+0x110], R2 ;  /* 0x00011002ff0075a7 */ /* 0x0002a20008001108 */
[----:B------:R-:W-:Y:S02]  /*1a80*/  USHF.L.U32 UR35, UR35, 0x6, URZ ;  /* 0x0000000623237899 */ /* 0x000fe400080006ff */
[----:B------:R-:W-:Y:S01]  /*1a90*/  USHF.L.U32 UR11, UR11, 0x7, URZ ;  /* 0x000000070b0b7899 */ /* 0x000fe200080006ff */
[----:B------:R-:W-:Y:S11]  /*1aa0*/  BRA.U !UP0, `(.L_x_21) ;  /* 0x0000000108a87547 */ /* 0x000ff6000b800000 */
[----:B------:R-:W-:Y:S01]  /*1ab0*/  UMOV UR16, URZ ;  /* 0x000000ff00107c82 */ /* 0x000fe20008000000 */
[----:B------:R-:W-:-:S05]  /*1ac0*/  UMOV UR17, UR6 ;  /* 0x0000000600117c82 */ /* 0x000fca0008000000 */
.L_x_26:
[----:B-1----:R-:W-:Y:S01]  /*1ad0*/  ULEA UR33, UR17, UR4, 0x3 ;  /* 0x0000000411217291 */ /* 0x002fe2000f8e18ff */
[----:B--2---:R-:W-:Y:S01]  /*1ae0*/  @!P5 MOV R3, 0x1800 ;  /* 0x000018000003d802 */ /* 0x004fe20000000f00 */
[----:B--2---:R-:W-:Y:S10]  /*1af0*/  @P0 BRA `(.L_x_22) ;  /* 0x00000000000c0947 */ /* 0x004ff40003800000 */
[----:B------:R-:W-:-:S04]  /*1b00*/  SHF.L.U32 R5, R15, 0x1f, RZ ;  /* 0x0000001f0f057819 */ /* 0x000fc800000006ff */
[----:B------:R-:W2:Y:S02]  /*1b10*/  SYNCS.PHASECHK.TRANS64.TRYWAIT P0, [UR33+0x110], R5 ;  /* 0x00011005ff0075a7 */ /* 0x000ea40008001121 */
[----:B--2---:R-:W-:Y:S05]  /*1b20*/  @!P0 BRA `(.L_x_23) ;  /* 0x0000006800b08947 */ /* 0x004fea0003800000 */
.L_x_22:
[----:B------:R2:W-:Y:S01]  /*1b30*/  @!P5 SYNCS.ARRIVE.TRANS64 RZ, [UR33], R3 ;  /* 0x00000003ffffd9a7 */ /* 0x0005e20008000021 */
[----:B------:R-:W-:Y:S04]  /*1b40*/  BSSY.RECONVERGENT B0, `(.L_x_24) ;  /* 0x0000003000007945 */ /* 0x000fe80003800200 */
[----:B------:R-:W-:Y:S05]  /*1b50*/  @P4 BRA `(.L_x_25) ;  /* 0x0000000000044947 */ /* 0x000fea0003800000 */
[----:B------:R-:W-:Y:S05]  /*1b60*/  BPT.TRAP 0x1 ;  /* 0x000000040000795c */ /* 0x000fea0000300000 */
.L_x_25:
[----:B------:R-:W-:Y:S05]  /*1b70*/  BSYNC.RECONVERGENT B0 ;  /* 0x0000000000007941 */ /* 0x000fea0003800200 */
.L_x_24:
[----:B------:R-:W-:Y:S02]  /*1b80*/  UIADD3 UR6, UPT, UPT, UR17, 0x1, URZ ;  /* 0x0000000111067890 */ /* 0x000fe4000fffe0ff */
[----:B------:R-:W-:Y:S02]  /*1b90*/  ULEA UR32, UR17, UR4, 0xb ;  /* 0x0000000411207291 */ /* 0x000fe4000f8e58ff */
[----:B------:R-:W-:Y:S02]  /*1ba0*/  UISETP.NE.AND UP0, UPT, UR6, 0x22, UPT ;  /* 0x000000220600788c */ /* 0x000fe4000bf05270 */
[----:B------:R-:W-:Y:S02]  /*1bb0*/  UIADD3 UR26, UP1, UPT, UR22, 0x80, URZ ;  /* 0x00000080161a7890 */ /* 0x000fe4000ff3e0ff */
[----:B------:R-:W-:Y:S02]  /*1bc0*/  USEL UR9, URZ, 0x1, UP0 ;  /* 0x00000001ff097887 */ /* 0x000fe40008000000 */
[----:B------:R-:W-:-:S02]  /*1bd0*/  USEL UR6, UR6, URZ, UP0 ;  /* 0x000000ff06067287 */ /* 0x000fc40008000000 */
[----:B------:R-:W-:Y:S02]  /*1be0*/  UIADD3 UR20, UP0, UPT, UR22, 0x180, URZ ;  /* 0x0000018016147890 */ /* 0x000fe4000ff1e0ff */
[----:B------:R-:W-:Y:S01]  /*1bf0*/  ULEA UR8, UR6, UR4, 0x3 ;  /* 0x0000000406087291 */ /* 0x000fe2000f8e18ff */
[----:B------:R-:W-:Y:S01]  /*1c00*/  LOP3.LUT R15, R15, UR9, RZ, 0x3c, !PT ;  /* 0x000000090f0f7c12 */ /* 0x000fe2000f8e3cff */
[----:B------:R-:W-:Y:S02]  /*1c10*/  USHF.L.U32 UR34, UR16, 0x5, URZ ;  /* 0x0000000510227899 */ /* 0x000fe400080006ff */
[----:B------:R-:W-:Y:S01]  /*1c20*/  UIADD3.X UR27, UPT, UPT, URZ, UR23, URZ, UP1, !UPT ;  /* 0x00000017ff1b7290 */ /* 0x000fe20008ffe4ff */
[----:B-1----:R-:W-:Y:S01]  /*1c30*/  SHF.L.U32 R2, R15, 0x1f, RZ ;  /* 0x0000001f0f027819 */ /* 0x002fe200000006ff */
[----:B------:R-:W-:Y:S02]  /*1c40*/  UIADD3 UR32, UPT, UPT, UR32, 0x4600, URZ ;  /* 0x0000460020207890 */ /* 0x000fe4000fffe0ff */
[----:B------:R-:W-:Y:S01]  /*1c50*/  UIADD3.X UR21, UPT, UPT, URZ, UR23, URZ, UP0, !UPT ;  /* 0x00000017ff157290 */ /* 0x000fe200087fe4ff */
[----:B------:R1:W1:Y:S01]  /*1c60*/  SYNCS.PHASECHK.TRANS64.TRYWAIT P0, [UR8+0x110], R2 ;  /* 0x00011002ff0075a7 */ /* 0x0002620008001108 */
[----:B------:R-:W-:Y:S01]  /*1c70*/  ULEA UR8, UR17, UR4, 0xc ;  /* 0x0000000411087291 */ /* 0x000fe2000f8e60ff */
[----:B------:R-:W-:Y:S01]  /*1c80*/  UMOV UR18, 0x0 ;  /* 0x0000000000127882 */ /* 0x000fe20000000000 */
[----:B------:R-:W-:-:S02]  /*1c90*/  UMOV UR19, 0x10000000 ;  /* 0x1000000000137882 */ /* 0x000fc40000000000 */
[----:B------:R-:W-:Y:S01]  /*1ca0*/  UIADD3 UR8, UPT, UPT, UR8, 0x15600, URZ ;  /* 0x0001560008087890 */ /* 0x000fe2000fffe0ff */
[----:B------:R1:W-:Y:S01]  /*1cb0*/  UTMALDG.3D [UR32], [UR26], desc[UR18] ;  /* 0x000012201a0075b4 */ /* 0x0003e20008011000 */
[----:B------:R-:W-:Y:S01]  /*1cc0*/  UMOV UR12, UR36 ;  /* 0x00000024000c7c82 */ /* 0x000fe20008000000 */
[----:B------:R-:W-:Y:S01]  /*1cd0*/  UMOV UR9, UR33 ;  /* 0x0000002100097c82 */ /* 0x000fe20008000000 */
[----:B------:R-:W-:Y:S01]  /*1ce0*/  UMOV UR10, UR34 ;  /* 0x00000022000a7c82 */ /* 0x000fe20008000000 */
[----:B------:R-:W-:Y:S01]  /*1cf0*/  UIADD3 UR16, UPT, UPT, UR16, 0x1, URZ ;  /* 0x0000000110107890 */ /* 0x000fe2000fffe0ff */
[----:B------:R-:W-:Y:S01]  /*1d00*/  UMOV UR24, UR5 ;  /* 0x0000000500187c82 */ /* 0x000fe20008000000 */
[----:B------:R-:W-:Y:S02]  /*1d10*/  UMOV UR17, UR6 ;  /* 0x0000000600117c82 */ /* 0x000fe40008000000 */
[----:B------:R1:W-:Y:S01]  /*1d20*/  UTMALDG.3D [UR8], [UR20], desc[UR18] ;  /* 0x00001208140075b4 */ /* 0x0003e20008011000 */
[----:B------:R-:W-:-:S09]  /*1d30*/  UISETP.NE.AND UP0, UPT, UR16, UR5, UPT ;  /* 0x000000051000728c */ /* 0x000fd2000bf05270 */
[----:B------:R-:W-:Y:S05]  /*1d40*/  BRA.U UP0, `(.L_x_26) ;  /* 0xfffffffd00607547 */ /* 0x000fea000b83ffff */
.L_x_21:
[----:B-1----:R-:W-:Y:S01]  /*1d50*/  ULEA UR8, UR6, UR4, 0x3 ;  /* 0x0000000406087291 */ /* 0x002fe2000f8e18ff */
[----:B------:R-:W-:Y:S01]  /*1d60*/  SHF.L.U32 R2, R15, 0x1f, RZ ;  /* 0x0000001f0f027819 */ /* 0x000fe200000006ff */
[----:B------:R-:W-:Y:S01]  /*1d70*/  @!P1 SYNCS.ARRIVE.TRANS64.A1T0 RZ, [UR4+0x248], RZ ;  /* 0x000248ffffff99a7 */ /* 0x000fe20008100004 */
[----:B------:R-:W-:-:S06]  /*1d80*/  UISETP.GT.AND UP0, UPT, UR15, UR14, UPT ;  /* 0x0000000e0f00728c */ /* 0x000fcc000bf04270 */
[----:B--2---:R1:W2:Y:S03]  /*1d90*/  SYNCS.PHASECHK.TRANS64.TRYWAIT P0, [UR8+0x110], R2 ;  /* 0x00011002ff0075a7 */ /* 0x0042a60008001108 */
[----:B------:R-:W-:Y:S05]  /*1da0*/  BRA.U !UP0, `(.L_x_27) ;  /* 0x0000000108ac7547 */ /* 0x000fea000b800000 */
[----:B------:R-:W-:Y:S01]  /*1db0*/  UIADD3 UR21, UPT, UPT, UR7, UR24, URZ ;  /* 0x0000001807157290 */ /* 0x000fe2000fffe0ff */
[----:B------:R-:W-:-:S11]  /*1dc0*/  UMOV UR25, UR6 ;  /* 0x0000000600197c82 */ /* 0x000fd60008000000 */
.L_x_32:
[----:B-1----:R-:W-:Y:S01]  /*1dd0*/  ULEA UR17, UR25, UR4, 0x3 ;  /* 0x0000000419117291 */ /* 0x002fe2000f8e18ff */
[----:B--2---:R-:W-:Y:S01]  /*1de0*/  @!P5 MOV R3, 0x1800 ;  /* 0x000018000003d802 */ /* 0x004fe20000000f00 */
[----:B--2---:R-:W-:Y:S10]  /*1df0*/  @P0 BRA `(.L_x_28) ;  /* 0x00000000000c0947 */ /* 0x004ff40003800000 */
[----:B------:R-:W-:-:S04]  /*1e00*/  SHF.L.U32 R5, R15, 0x1f, RZ ;  /* 0x0000001f0f057819 */ /* 0x000fc800000006ff */
[----:B------:R-:W2:Y:S02]  /*1e10*/  SYNCS.PHASECHK.TRANS64.TRYWAIT P0, [UR17+0x110], R5 ;  /* 0x00011005ff0075a7 */ /* 0x000ea40008001111 */
[----:B--2---:R-:W-:Y:S05]  /*1e20*/  @!P0 BRA `(.L_x_29) ;  /* 0x0000006800088947 */ /* 0x004fea0003800000 */
.L_x_28:
[----:B------:R2:W-:Y:S01]  /*1e30*/  @!P5 SYNCS.ARRIVE.TRANS64 RZ, [UR17], R3 ;  /* 0x00000003ffffd9a7 */ /* 0x0005e20008000011 */
[----:B------:R-:W-:Y:S04]  /*1e40*/  BSSY.RECONVERGENT B0, `(.L_x_30) ;  /* 0x0000003000007945 */ /* 0x000fe80003800200 */
[----:B------:R-:W-:Y:S05]  /*1e50*/  @P4 BRA `(.L_x_31) ;  /* 0x0000000000044947 */ /* 0x000fea0003800000 */
[----:B------:R-:W-:Y:S05]  /*1e60*/  BPT.TRAP 0x1 ;  /* 0x000000040000795c */ /* 0x000fea0000300000 */
.L_x_31:
[----:B------:R-:W-:Y:S05]  /*1e70*/  BSYNC.RECONVERGENT B0 ;  /* 0x0000000000007941 */ /* 0x000fea0003800200 */
.L_x_30:
        /* <DEDUP_REMOVED lines=10> */
[----:B------:R-:W-:Y:S01]  /*1f20*/  UIADD3 UR16, UPT, UPT, UR16, 0x4600, URZ ;  /* 0x0000460010107890 */ /* 0x000fe2000fffe0ff */
[----:B-1----:R-:W-:Y:S01]  /*1f30*/  SHF.L.U32 R2, R15, 0x1f, RZ ;  /* 0x0000001f0f027819 */ /* 0x002fe200000006ff */
[----:B------:R-:W-:Y:S02]  /*1f40*/  UIADD3.X UR31, UPT, UPT, URZ, UR23, URZ, UP1, !UPT ;  /* 0x00000017ff1f7290 */ /* 0x000fe40008ffe4ff */
[----:B------:R-:W-:Y:S01]  /*1f50*/  UIADD3.X UR29, UPT, UPT, URZ, UR23, URZ, UP0, !UPT ;  /* 0x00000017ff1d7290 */ /* 0x000fe200087fe4ff */
[----:B------:R1:W1:Y:S01]  /*1f60*/  SYNCS.PHASECHK.TRANS64.TRYWAIT P0, [UR8+0x110], R2 ;  /* 0x00011002ff0075a7 */ /* 0x0002620008001108 */
[----:B------:R-:W-:Y:S01]  /*1f70*/  ULEA UR8, UR25, UR4, 0xc ;  /* 0x0000000419087291 */ /* 0x000fe2000f8e60ff */
[----:B------:R-:W-:Y:S01]  /*1f80*/  UMOV UR26, 0x0 ;  /* 0x00000000001a7882 */ /* 0x000fe20000000000 */
[----:B------:R-:W-:-:S02]  /*1f90*/  UMOV UR27, 0x10000000 ;  /* 0x10000000001b7882 */ /* 0x000fc40000000000 */
[----:B------:R-:W-:Y:S01]  /*1fa0*/  UIADD3 UR8, UPT, UPT, UR8, 0x15600, URZ ;  /* 0x0001560008087890 */ /* 0x000fe2000fffe0ff */
[----:B------:R-:W-:Y:S01]  /*1fb0*/  UMOV UR19, UR35 ;  /* 0x0000002300137c82 */ /* 0x000fe20008000000 */
[----:B------:R-:W-:Y:S01]  /*1fc0*/  UMOV UR20, UR36 ;  /* 0x0000002400147c82 */ /* 0x000fe20008000000 */
[----:B------:R-:W-:Y:S01]  /*1fd0*/  UMOV UR12, UR36 ;  /* 0x00000024000c7c82 */ /* 0x000fe20008000000 */
[----:B------:R-:W-:Y:S01]  /*1fe0*/  UMOV UR9, UR17 ;  /* 0x0000001100097c82 */ /* 0x000fe20008000000 */
[----:B------:R-:W-:Y:S01]  /*1ff0*/  UMOV UR10, UR18 ;  /* 0x00000012000a7c82 */ /* 0x000fe20008000000 */
[----:B------:R1:W-:Y:S01]  /*2000*/  UTMALDG.3D [UR16], [UR30], desc[UR26] ;  /* 0x00001a101e0075b4 */ /* 0x0003e20008011000 */
[----:B------:R-:W-:Y:S01]  /*2010*/  UIADD3 UR24, UPT, UPT, UR24, 0x1, URZ ;  /* 0x0000000118187890 */ /* 0x000fe2000fffe0ff */
[----:B------:R-:W-:-:S03]  /*2020*/  UMOV UR25, UR6 ;  /* 0x0000000600197c82 */ /* 0x000fc60008000000 */
[----:B------:R-:W-:Y:S01]  /*2030*/  UISETP.NE.AND UP0, UPT, UR24, UR21, UPT ;  /* 0x000000151800728c */ /* 0x000fe2000bf05270 */
[----:B------:R1:W-:Y:S08]  /*2040*/  UTMALDG.3D [UR8], [UR28], desc[UR26] ;  /* 0x00001a081c0075b4 */ /* 0x0003f00008011000 */
[----:B------:R-:W-:Y:S05]  /*2050*/  BRA.U UP0, `(.L_x_32) ;  /* 0xfffffffd005c7547 */ /* 0x000fea000b83ffff */
.L_x_27:
[C---:B-1----:R-:W-:Y:S01]  /*2060*/  LEA R2, R14.reuse, UR4, 0x3 ;  /* 0x000000040e027c11 */ /* 0x042fe2000f8e18ff */
[----:B------:R-:W-:Y:S01]  /*2070*/  NOP ;  /* 0x0000000000007918 */ /* 0x000fe20000000000 */
[----:B--2---:R-:W-:Y:S02]  /*2080*/  SHF.L.U32 R3, R13, 0x1f, RZ ;  /* 0x0000001f0d037819 */ /* 0x004fe400000006ff */
[----:B------:R-:W-:Y:S02]  /*2090*/  LEA R4, R14, UR4, 0x4 ;  /* 0x000000040e047c11 */ /* 0x000fe4000f8e20ff */
[----:B------:R-:W1:Y:S02]  /*20a0*/  SYNCS.PHASECHK.TRANS64.TRYWAIT P0, [R2+URZ+0x250], R3 ;  /* 0x00025003020075a7 */ /* 0x000e6400080011ff */
[----:B-1----:R-:W-:Y:S05]  /*20b0*/  @!P0 BRA `(.L_x_33) ;  /* 0x00000064007c8947 */ /* 0x002fea0003800000 */
.L_x_139:
[----:B------:R-:W2:Y:S01]  /*20c0*/  LDS.128 R4, [R4+0x2e0] ;  /* 0x0002e00004047984 */ /* 0x000ea20000000c00 */
[----:B---3--:R-:W-:Y:S01]  /*20d0*/  ISETP.GE.AND P0, PT, R40, 0x1, PT ;  /* 0x000000012800780c */ /* 0x008fe20003f06270 */
[----:B-1----:R-:W-:Y:S01]  /*20e0*/  VIADD R2, R2, 0x260 ;  /* 0x0000026002027836 */ /* 0x002fe20000000000 */
[----:B------:R-:W-:Y:S01]  /*20f0*/  @!PT LDS RZ, [RZ] ;  /* 0x00000000fffff984 */ /* 0x000fe20000000800 */
[----:B------:R-:W-:Y:S01]  /*2100*/  @!PT LDS RZ, [RZ] ;  /* 0x00000000fffff984 */ /* 0x000fe20000000800 */
[----:B------:R-:W-:Y:S01]  /*2110*/  @!PT LDS RZ, [RZ] ;  /* 0x00000000fffff984 */ /* 0x000fe20000000800 */
[----:B------:R-:W-:Y:S01]  /*2120*/  @!PT LDS RZ, [RZ] ;  /* 0x00000000fffff984 */ /* 0x000fe20000000800 */
[----:B------:R1:W-:Y:S06]  /*2130*/  MEMBAR.ALL.CTA ;  /* 0x0000000000007992 */ /* 0x0003ec0000008000 */
[----:B-1----:R-:W1:Y:S01]  /*2140*/  FENCE.VIEW.ASYNC.S ;  /* 0x00000000000073c6 */ /* 0x002e620000000000 */
[----:B------:R-:W-:-:S04]  /*2150*/  PRMT R2, RZ, 0x654, R2 ;  /* 0x00000654ff027816 */ /* 0x000fc80000000002 */
[----:B-1----:R1:W-:Y:S01]  /*2160*/  SYNCS.ARRIVE.TRANS64.RED.A1T0 RZ, [R2+URZ], RZ ;  /* 0x000000ff02ff79a7 */ /* 0x0023e200081004ff */
[----:B--2---:R-:W-:-:S13]  /*2170*/  LOP3.LUT P2, RZ, R6, 0x1, RZ, 0xc0, !PT ;  /* 0x0000000106ff7812 */ /* 0x004fda000784c0ff */
[----:B------:R-:W-:Y:S01]  /*2180*/  @P2 SHF.R.U32.HI R3, RZ, 0x10, R5 ;  /* 0x00000010ff032819 */ /* 0x000fe20000011605 */
[----:B------:R-:W-:Y:S01]  /*2190*/  VOTEU.ANY UP0, P2 ;  /* 0x0000000000ff7886 */ /* 0x000fe20001000100 */
[----:B------:R-:W-:Y:S02]  /*21a0*/  @P2 MOV R11, R4 ;  /* 0x00000004000b2202 */ /* 0x000fe40000000f00 */
[----:B------:R-:W-:Y:S02]  /*21b0*/  @P2 R2UR.BROADCAST UR8, R3 ;  /* 0x00000000030822ca */ /* 0x000fe400008e0000 */
[----:B------:R-:W-:-:S11]  /*21c0*/  @P2 LOP3.LUT R8, R5, 0xffff, RZ, 0xc0, !PT ;  /* 0x0000ffff05082812 */ /* 0x000fd600078ec0ff */
[----:B------:R-:W-:Y:S01]  /*21d0*/  @UP0 UMOV UR36, UR8 ;  /* 0x0000000800240c82 */ /* 0x000fe20008000000 */
[----:B-1----:R-:W-:Y:S05]  /*21e0*/  @!P0 BRA `(.L_x_34) ;  /* 0x0000000000b88947 */ /* 0x002fea0003800000 */
[----:B------:R-:W4:Y:S01]  /*21f0*/  LDC.64 R4, c[0x0][0xb18] ;  /* 0x0002c600ff047b82 */ /* 0x000f220000000a00 */
[----:B------:R-:W-:-:S07]  /*2200*/  ISETP.NE.AND P3, PT, R40, 0x1, PT ;  /* 0x000000012800780c */ /* 0x000fce0003f65270 */
[----:B------:R-:W1:Y:S08]  /*2210*/  LDC.64 R6, c[0x0][0xb10] ;  /* 0x0002c400ff067b82 */ /* 0x000e700000000a00 */
[----:B------:R-:W2:Y:S08]  /*2220*/  LDC R16, c[0x0][0xb20] ;  /* 0x0002c800ff107b82 */ /* 0x000eb00000000800 */
[----:B------:R-:W3:Y:S01]  /*2230*/  LDC R18, c[0x0][0xb0c] ;  /* 0x0002c300ff127b82 */ /* 0x000ee20000000800 */
[----:B----4-:R-:W-:Y:S01]  /*2240*/  IMAD.HI.U32 R17, R0, R5, RZ ;  /* 0x0000000500117227 */ /* 0x010fe200078e00ff */
[----:B------:R-:W-:-:S03]  /*2250*/  ISETP.NE.AND P0, PT, R4, 0x1, PT ;  /* 0x000000010400780c */ /* 0x000fc60003f05270 */
[----:B------:R-:W-:-:S03]  /*2260*/  IMAD.HI.U32 R5, R8, R5, RZ ;  /* 0x0000000508057227 */ /* 0x000fc600078e00ff */
[----:B------:R-:W4:Y:S01]  /*2270*/  LDC.64 R2, c[0x0][0xb28] ;  /* 0x0002ca00ff027b82 */ /* 0x000f220000000a00 */
[----:B-1----:R-:W-:-:S04]  /*2280*/  IMAD.HI.U32 R20, R9, R6, RZ ;  /* 0x0000000609147227 */ /* 0x002fc800078e00ff */
[----:B------:R-:W-:Y:S01]  /*2290*/  IMAD.HI.U32 R22, R11, R6, RZ ;  /* 0x000000060b167227 */ /* 0x000fe200078e00ff */
[----:B------:R-:W-:Y:S02]  /*22a0*/  SHF.R.U32.HI R20, RZ, R7, R20 ;  /* 0x00000007ff147219 */ /* 0x000fe40000011614 */
[-C--:B--2---:R-:W-:Y:S02]  /*22b0*/  SHF.R.U32.HI R17, RZ, R16.reuse, R17 ;  /* 0x00000010ff117219 */ /* 0x084fe40000011611 */
[----:B------:R-:W-:Y:S02]  /*22c0*/  SHF.R.U32.HI R5, RZ, R16, R5 ;  /* 0x00000010ff057219 */ /* 0x000fe40000011605 */
[----:B------:R-:W-:Y:S02]  /*22d0*/  SEL R17, R0, R17, !P0 ;  /* 0x0000001100117207 */ /* 0x000fe40004000000 */
[----:B------:R-:W-:Y:S02]  /*22e0*/  SHF.R.U32.HI R22, RZ, R7, R22 ;  /* 0x00000007ff167219 */ /* 0x000fe40000011616 */
[----:B---3--:R-:W-:-:S02]  /*22f0*/  ISETP.NE.AND P1, PT, R18, 0x1, PT ;  /* 0x000000011200780c */ /* 0x008fc40003f25270 */
[----:B------:R-:W-:Y:S02]  /*2300*/  SEL R5, R8, R5, !P0 ;  /* 0x0000000508057207 */ /* 0x000fe40004000000 */
[----:B------:R-:W-:Y:S02]  /*2310*/  SEL R19, R9, R20, !P1 ;  /* 0x0000001409137207 */ /* 0x000fe40004800000 */
[----:B------:R-:W-:Y:S01]  /*2320*/  SEL R7, R11, R22, !P1 ;  /* 0x000000160b077207 */ /* 0x000fe20004800000 */
[----:B----4-:R-:W-:-:S04]  /*2330*/  IMAD.HI.U32 R20, R17, R2, RZ ;  /* 0x0000000211147227 */ /* 0x010fc800078e00ff */
[----:B------:R-:W-:Y:S01]  /*2340*/  IMAD.HI.U32 R6, R19, R2, RZ ;  /* 0x0000000213067227 */ /* 0x000fe200078e00ff */
[----:B------:R-:W-:-:S04]  /*2350*/  @P3 SHF.R.U32.HI R17, RZ, R3, R20 ;  /* 0x00000003ff113219 */ /* 0x000fc80000011614 */
[----:B------:R-:W-:Y:S01]  /*2360*/  @P3 SHF.R.U32.HI R19, RZ, R3, R6 ;  /* 0x00000003ff133219 */ /* 0x000fe20000011606 */
[----:B------:R-:W-:-:S04]  /*2370*/  IMAD R17, R40, R17, RZ ;  /* 0x0000001128117224 */ /* 0x000fc800078e02ff */
[----:B------:R-:W-:Y:S01]  /*2380*/  IMAD R6, R40, R19, RZ ;  /* 0x0000001328067224 */ /* 0x000fe200078e02ff */
[C---:B------:R-:W-:Y:S02]  /*2390*/  ISETP.GE.AND P0, PT, R5.reuse, R17, PT ;  /* 0x000000110500720c */ /* 0x040fe40003f06270 */
[----:B------:R-:W-:Y:S02]  /*23a0*/  IADD3 R17, PT, PT, -R5, RZ, RZ ;  /* 0x000000ff05117210 */ /* 0x000fe40007ffe1ff */
[----:B------:R-:W-:Y:S01]  /*23b0*/  ISETP.GE.OR P0, PT, R7, R6, P0 ;  /* 0x000000060700720c */ /* 0x000fe20000706670 */
[----:B------:R-:W-:-:S04]  /*23c0*/  IMAD.HI.U32 R6, R5, R2, RZ ;  /* 0x0000000205067227 */ /* 0x000fc800078e00ff */
[----:B------:R-:W-:Y:S01]  /*23d0*/  IMAD R8, R4, R17, R8 ;  /* 0x0000001104087224 */ /* 0x000fe200078e0208 */
[----:B------:R-:W-:-:S04]  /*23e0*/  SHF.R.U32.HI R6, RZ, R3, R6 ;  /* 0x00000003ff067219 */ /* 0x000fc80000011606 */
[----:B------:R-:W-:-:S03]  /*23f0*/  SEL R6, R5, R6, !P3 ;  /* 0x0000000605067207 */ /* 0x000fc60005800000 */
[----:B------:R-:W-:-:S04]  /*2400*/  @!P0 IMAD.HI.U32 R16, R7, R2, RZ ;  /* 0x0000000207108227 */ /* 0x000fc800078e00ff */
[----:B------:R-:W-:Y:S01]  /*2410*/  IMAD.MOV R2, RZ, RZ, -R6 ;  /* 0x000000ffff027224 */ /* 0x000fe200078e0a06 */
[----:B------:R-:W-:-:S03]  /*2420*/  @!P0 SHF.R.U32.HI R16, RZ, R3, R16 ;  /* 0x00000003ff108219 */ /* 0x000fc60000011610 */
[----:B------:R-:W-:Y:S01]  /*2430*/  IMAD R2, R40, R2, R5 ;  /* 0x0000000228027224 */ /* 0x000fe200078e0205 */
        /* <DEDUP_REMOVED lines=9> */
.L_x_34:
[----:B------:R-:W1:Y:S02]  /*24d0*/  LDCU UR8, c[0x0][0xb30] ;  /* 0x00016600ff0877ac */ /* 0x000e640008000800 */
[----:B-1----:R-:W-:-:S09]  /*24e0*/  UISETP.NE.AND UP0, UPT, UR8, 0x1, UPT ;  /* 0x000000010800788c */ /* 0x002fd2000bf05270 */
[----:B------:R-:W-:Y:S05]  /*24f0*/  BRA.U UP0, `(.L_x_35) ;  /* 0x0000000100407547 */ /* 0x000fea000b800000 */
[----:B------:R-:W1:Y:S08]  /*2500*/  LDC.64 R4, c[0x0][0xb10] ;  /* 0x0002c400ff047b82 */ /* 0x000e700000000a00 */
[----:B------:R-:W2:Y:S08]  /*2510*/  LDC.64 R2, c[0x0][0xb18] ;  /* 0x0002c600ff027b82 */ /* 0x000eb00000000a00 */
[----:B------:R-:W3:Y:S08]  /*2520*/  LDC R6, c[0x0][0xb20] ;  /* 0x0002c800ff067b82 */ /* 0x000ef00000000800 */
[----:B------:R-:W4:Y:S01]  /*2530*/  LDC R16, c[0x0][0xb0c] ;  /* 0x0002c300ff107b82 */ /* 0x000f220000000800 */
[----:B-1----:R-:W-:-:S05]  /*2540*/  IMAD.HI.U32 R4, R11, R4, RZ ;  /* 0x000000040b047227 */ /* 0x002fca00078e00ff */
[----:B------:R-:W-:Y:S01]  /*2550*/  SHF.R.U32.HI R4, RZ, R5, R4 ;  /* 0x00000005ff047219 */ /* 0x000fe20000011604 */
[----:B--2---:R-:W-:Y:S01]  /*2560*/  IMAD.HI.U32 R3, R8, R3, RZ ;  /* 0x0000000308037227 */ /* 0x004fe200078e00ff */
[----:B------:R-:W-:-:S04]  /*2570*/  ISETP.NE.AND P0, PT, R2, 0x1, PT ;  /* 0x000000010200780c */ /* 0x000fc80003f05270 */
[----:B---3--:R-:W-:-:S04]  /*2580*/  SHF.R.U32.HI R3, RZ, R6, R3 ;  /* 0x00000006ff037219 */ /* 0x008fc80000011603 */
[----:B------:R-:W-:Y:S02]  /*2590*/  SEL R3, R8, R3, !P0 ;  /* 0x0000000308037207 */ /* 0x000fe40004000000 */
[----:B----4-:R-:W-:-:S04]  /*25a0*/  ISETP.NE.AND P1, PT, R16, 0x1, PT ;  /* 0x000000011000780c */ /* 0x010fc80003f25270 */
[----:B------:R-:W-:-:S05]  /*25b0*/  SEL R4, R11, R4, !P1 ;  /* 0x000000040b047207 */ /* 0x000fca0004800000 */
[----:B------:R-:W-:Y:S02]  /*25c0*/  IMAD.IADD R5, R3, 0x1, -R4 ;  /* 0x0000000103057824 */ /* 0x000fe400078e0a04 */
[----:B------:R-:W-:Y:S02]  /*25d0*/  IMAD.IADD R3, R4, 0x1, -R3 ;  /* 0x0000000104037824 */ /* 0x000fe400078e0a03 */
[----:B------:R-:W-:Y:S02]  /*25e0*/  IMAD R11, R5, R16, R11 ;  /* 0x00000010050b7224 */ /* 0x000fe400078e020b */
[----:B------:R-:W-:-:S07]  /*25f0*/  IMAD R8, R3, R2, R8 ;  /* 0x0000000203087224 */ /* 0x000fce00078e0208 */
.L_x_35:
[----:B------:R-:W-:Y:S01]  /*2600*/  VIADD R14, R14, 0x1 ;  /* 0x000000010e0e7836 */ /* 0x000fe20000000000 */
[----:B------:R-:W-:Y:S01]  /*2610*/  PLOP3.LUT P1, PT, PT, PT, PT, 0x80, 0x8 ;  /* 0x000000000008781c */ /* 0x000fe20003f2f070 */
[----:B------:R-:W-:Y:S02]  /*2620*/  IMAD.IADD R21, R11, 0x1, R90 ;  /* 0x000000010b157824 */ /* 0x000fe400078e025a */
[----:B------:R-:W-:Y:S01]  /*2630*/  IMAD.IADD R20, R8, 0x1, R83 ;  /* 0x0000000108147824 */ /* 0x000fe200078e0253 */
[----:B------:R-:W-:-:S04]  /*2640*/  ISETP.NE.AND P0, PT, R14, 0x2, PT ;  /* 0x000000020e00780c */ /* 0x000fc80003f05270 */
[----:B------:R-:W-:Y:S02]  /*2650*/  SEL R2, RZ, 0x1, P0 ;  /* 0x00000001ff027807 */ /* 0x000fe40000000000 */
[----:B------:R-:W-:Y:S02]  /*2660*/  SEL R14, R14, RZ, P0 ;  /* 0x000000ff0e0e7207 */ /* 0x000fe40000000000 */
[----:B------:R-:W-:Y:S01]  /*2670*/  LOP3.LUT R13, R13, R2, RZ, 0x3c, !PT ;  /* 0x000000020d0d7212 */ /* 0x000fe200078e3cff */
[----:B------:R-:W-:Y:S06]  /*2680*/  @P2 BRA `(.L_x_36) ;  /* 0xfffffff000982947 */ /* 0x000fec000383ffff */
[----:B------:R-:W-:Y:S01]  /*2690*/  UIADD3 UR4, UPT, UPT, UR4, 0x110, URZ ;  /* 0x0000011004047890 */ /* 0x000fe2000fffe0ff */
[----:B------:R-:W-:-:S03]  /*26a0*/  SHF.L.U32 R3, R15, 0x1f, RZ ;  /* 0x0000001f0f037819 */ /* 0x000fc600000006ff */
[----:B------:R-:W-:-:S09]  /*26b0*/  ULEA UR5, UR6, UR4, 0x3 ;  /* 0x0000000406057291 */ /* 0x000fd2000f8e18ff */
[----:B------:R-:W1:Y:S02]  /*26c0*/  SYNCS.PHASECHK.TRANS64.TRYWAIT P0, [UR5], R3 ;  /* 0x00000003ff0075a7 */ /* 0x000e640008001105 */
[----:B-1----:R-:W-:Y:S05]  /*26d0*/  @!P0 BRA `(.L_x_37) ;  /* 0x0000006000088947 */ /* 0x002fea0003800000 */
.L_x_141:
[----:B------:R-:W-:-:S04]  /*26e0*/  UIADD3 UR6, UPT, UPT, UR6, 0x1, URZ ;  /* 0x0000000106067890 */ /* 0x000fc8000fffe0ff */
[----:B------:R-:W-:-:S04]  /*26f0*/  UISETP.NE.AND UP0, UPT, UR6, 0x22, UPT ;  /* 0x000000220600788c */ /* 0x000fc8000bf05270 */
[----:B------:R-:W-:Y:S02]  /*2700*/  USEL UR7, URZ, 0x1, UP0 ;  /* 0x00000001ff077887 */ /* 0x000fe40008000000 */
[----:B------:R-:W-:-:S04]  /*2710*/  USEL UR6, UR6, URZ, UP0 ;  /* 0x000000ff06067287 */ /* 0x000fc80008000000 */
[----:B------:R-:W-:Y:S01]  /*2720*/  ULEA UR5, UR6, UR4, 0x3 ;  /* 0x0000000406057291 */ /* 0x000fe2000f8e18ff */
[----:B------:R-:W-:-:S04]  /*2730*/  LOP3.LUT R2, R15, UR7, RZ, 0x3c, !PT ;  /* 0x000000070f027c12 */ /* 0x000fc8000f8e3cff */
[----:B-1----:R-:W-:-:S04]  /*2740*/  SHF.L.U32 R3, R2, 0x1f, RZ ;  /* 0x0000001f02037819 */ /* 0x002fc800000006ff */
[----:B------:R-:W1:Y:S02]  /*2750*/  SYNCS.PHASECHK.TRANS64.TRYWAIT P0, [UR5], R3 ;  /* 0x00000003ff0075a7 */ /* 0x000e640008001105 */
[----:B-1----:R-:W-:Y:S05]  /*2760*/  @!P0 BRA `(.L_x_38) ;  /* 0x0000005c00fc8947 */ /* 0x002fea0003800000 */
.L_x_143:
        /* <DEDUP_REMOVED lines=9> */
.L_x_145:
        /* <DEDUP_REMOVED lines=9> */
.L_x_147:
        /* <DEDUP_REMOVED lines=9> */
.L_x_149:
        /* <DEDUP_REMOVED lines=9> */
.L_x_151:
        /* <DEDUP_REMOVED lines=9> */
.L_x_153:
        /* <DEDUP_REMOVED lines=9> */
.L_x_155:
        /* <DEDUP_REMOVED lines=9> */
.L_x_157:
        /* <DEDUP_REMOVED lines=9> */
.L_x_159:
        /* <DEDUP_REMOVED lines=9> */
.L_x_161:
        /* <DEDUP_REMOVED lines=9> */
.L_x_163:
        /* <DEDUP_REMOVED lines=9> */
.L_x_165:
        /* <DEDUP_REMOVED lines=9> */
.L_x_167:
        /* <DEDUP_REMOVED lines=9> */
.L_x_169:
        /* <DEDUP_REMOVED lines=9> */
.L_x_171:
        /* <DEDUP_REMOVED lines=9> */
.L_x_173:
        /* <DEDUP_REMOVED lines=9> */
.L_x_175:
        /* <DEDUP_REMOVED lines=9> */
.L_x_177:
        /* <DEDUP_REMOVED lines=9> */
.L_x_179:
        /* <DEDUP_REMOVED lines=9> */
.L_x_181:
        /* <DEDUP_REMOVED lines=9> */
.L_x_183:
        /* <DEDUP_REMOVED lines=9> */
.L_x_185:
        /* <DEDUP_REMOVED lines=9> */
.L_x_187:
        /* <DEDUP_REMOVED lines=9> */
.L_x_189:
        /* <DEDUP_REMOVED lines=9> */
.L_x_191:
        /* <DEDUP_REMOVED lines=9> */
.L_x_193:
        /* <DEDUP_REMOVED lines=9> */
.L_x_195:
        /* <DEDUP_REMOVED lines=9> */
.L_x_197:
        /* <DEDUP_REMOVED lines=9> */
.L_x_199:
        /* <DEDUP_REMOVED lines=9> */
.L_x_201:
        /* <DEDUP_REMOVED lines=9> */
.L_x_203:
        /* <DEDUP_REMOVED lines=9> */
.L_x_205:
[----:B------:R-:W-:-:S04]  /*38e0*/  UIADD3 UR6, UPT, UPT, UR6, 0x1, URZ ;  /* 0x0000000106067890 */ /* 0x000fc8000fffe0ff */
[----:B------:R-:W-:-:S04]  /*38f0*/  UISETP.NE.AND UP0, UPT, UR6, 0x22, UPT ;  /* 0x000000220600788c */ /* 0x000fc8000bf05270 */
[----:B------:R-:W-:Y:S02]  /*3900*/  USEL UR5, URZ, 0x1, UP0 ;  /* 0x00000001ff057887 */ /* 0x000fe40008000000 */
[----:B------:R-:W-:-:S04]  /*3910*/  USEL UR6, UR6, URZ, UP0 ;  /* 0x000000ff06067287 */ /* 0x000fc80008000000 */
[----:B------:R-:W-:Y:S01]  /*3920*/  ULEA UR6, UR6, UR4, 0x3 ;  /* 0x0000000406067291 */ /* 0x000fe2000f8e18ff */
[----:B-1----:R-:W-:-:S04]  /*3930*/  LOP3.LUT R3, R2, UR5, RZ, 0x3c, !PT ;  /* 0x0000000502037c12 */ /* 0x002fc8000f8e3cff */
[----:B------:R-:W-:Y:S01]  /*3940*/  SHF.L.U32 R3, R3, 0x1f, RZ ;  /* 0x0000001f03037819 */ /* 0x000fe200000006ff */
[----:B----4-:R-:W-:-:S07]  /*3950*/  IMAD.U32 R0, RZ, RZ, UR6 ;  /* 0x00000006ff007e24 */ /* 0x010fce000f8e00ff */
.L_x_70:
[----:B-1----:R1:W2:Y:S02]  /*3960*/  SYNCS.PHASECHK.TRANS64.TRYWAIT P0, [R0+URZ], R3 ;  /* 0x00000003000075a7 */ /* 0x0022a400080011ff */
[----:B--2---:R-:W-:Y:S05]  /*3970*/  @!P0 NANOSLEEP.SYNCS 0x989680 ;  /* 0x009896800000895d */ /* 0x004fea0003900000 */
[----:B------:R-:W2:Y:S02]  /*3980*/  @!P0 SYNCS.PHASECHK.TRANS64 P0, [R0+URZ], R3 ;  /* 0x00000003000085a7 */ /* 0x000ea400080010ff */
[----:B--2---:R-:W-:Y:S05]  /*3990*/  @P0 EXIT ;  /* 0x000000000000094d */ /* 0x004fea0003800000 */
[----:B------:R-:W-:Y:S05]  /*39a0*/  BRA `(.L_x_70) ;  /* 0xfffffffc00ec7947 */ /* 0x000fea000383ffff */
.L_x_18:
[----:B------:R-:W-:-:S04]  /*39b0*/  UISETP.NE.AND UP1, UPT, UR37, URZ, UPT ;  /* 0x000000ff2500728c */ /* 0x000fc8000bf25270 */
[----:B------:R-:W-:-:S09]  /*39c0*/  UISETP.NE.OR UP1, UPT, UR8, 0x1, UP1 ;  /* 0x000000010800788c */ /* 0x000fd20008f25670 */
[----:B------:R-:W-:Y:S05]  /*39d0*/  BRA.U UP1, `(.L_x_71) ;  /* 0x0000000501487547 */ /* 0x000fea000b800000 */
[----:B------:R-:W-:Y:S01]  /*39e0*/  ISETP.NE.AND P2, PT, R2, RZ, PT ;  /* 0x000000ff0200720c */ /* 0x000fe20003f45270 */
[----:B------:R-:W-:Y:S01]  /*39f0*/  IMAD.MOV.U32 R12, RZ, RZ, 0x1 ;  /* 0x00000001ff0c7424 */ /* 0x000fe200078e00ff */
[----:B------:R-:W-:Y:S02]  /*3a00*/  CS2R R10, SRZ ;  /* 0x00000000000a7805 */ /* 0x000fe4000001ff00 */
[----:B------:R-:W-:Y:S01]  /*3a10*/  CS2R R8, SRZ ;  /* 0x0000000000087805 */ /* 0x000fe2000001ff00 */
[----:B------:R-:W-:Y:S01]  /*3a20*/  UMOV UR4, 0x400 ;  /* 0x0000040000047882 */ /* 0x000fe20000000000 */
[----:B------:R-:W-:Y:S01]  /*3a30*/  UMOV UR6, URZ ;  /* 0x000000ff00067c82 */ /* 0x000fe20008000000 */
[----:B------:R-:W-:-:S12]  /*3a40*/  ULEA UR37, UR37, UR4, 0x18 ;  /* 0x0000000425257291 */ /* 0x000fd8000f8ec0ff */
.L_x_75:
[----:B------:R-:W-:Y:S02]  /*3a50*/  LEA R0, R8, UR37, 0x3 ;  /* 0x0000002508007c11 */ /* 0x000fe4000f8e18ff */
[----:B------:R-:W-:-:S03]  /*3a60*/  SHF.L.U32 R5, R9, 0x1f, RZ ;  /* 0x0000001f09057819 */ /* 0x000fc600000006ff */
[----:B------:R-:W-:Y:S01]  /*3a70*/  VIADD R4, R0, 0x2c0 ;  /* 0x000002c000047836 */ /* 0x000fe20000000000 */
[----:B------:R-:W1:Y:S02]  /*3a80*/  SYNCS.PHASECHK.TRANS64.TRYWAIT P0, [R0+URZ+0x2b0], R5 ;  /* 0x0002b005000075a7 */ /* 0x000e6400080011ff */
[----:B-1----:R-:W-:Y:S05]  /*3a90*/  @!P0 BRA `(.L_x_72) ;  /* 0x0000005800308947 */ /* 0x002fea0003800000 */
.L_x_206:
[----:B------:R-:W-:Y:S01]  /*3aa0*/  ULEA UR5, UR6, UR37, 0x3 ;  /* 0x0000002506057291 */ /* 0x000fe2000f8e18ff */
[----:B------:R-:W-:Y:S02]  /*3ab0*/  PRMT R4, RZ, 0x654, R4 ;  /* 0x00000654ff047816 */ /* 0x000fe40000000004 */
[----:B-1----:R-:W-:Y:S01]  /*3ac0*/  SHF.L.U32 R5, R12, 0x1f, RZ ;  /* 0x0000001f0c057819 */ /* 0x002fe200000006ff */
[----:B------:R-:W-:Y:S01]  /*3ad0*/  UIADD3 UR4, UPT, UPT, UR5, 0x250, URZ ;  /* 0x0000025005047890 */ /* 0x000fe2000fffe0ff */
[----:B------:R1:W-:Y:S05]  /*3ae0*/  SYNCS.ARRIVE.TRANS64.RED.A1T0 RZ, [R4+URZ], RZ ;  /* 0x000000ff04ff79a7 */ /* 0x0003ea00081004ff */
[----:B------:R-:W-:Y:S01]  /*3af0*/  IMAD.U32 R7, RZ, RZ, UR4 ;  /* 0x00000004ff077e24 */ /* 0x000fe2000f8e00ff */
[----:B------:R-:W2:Y:S04]  /*3b00*/  SYNCS.PHASECHK.TRANS64.TRYWAIT P0, [UR5+0x260], R5 ;  /* 0x00026005ff0075a7 */ /* 0x000ea80008001105 */
[----:B------:R-:W-:Y:S01]  /*3b10*/  PRMT R6, R2, 0x654, R7 ;  /* 0x0000065402067816 */ /* 0x000fe20000000007 */
[----:B-1----:R-:W-:Y:S01]  /*3b20*/  @!P2 IMAD.MOV.U32 R4, RZ, RZ, 0x10 ;  /* 0x00000010ff04a424 */ /* 0x002fe200078e00ff */
[----:B--2---:R-:W-:Y:S06]  /*3b30*/  @!P0 BRA `(.L_x_73) ;  /* 0x00000058001c8947 */ /* 0x004fec0003800000 */
.L_x_208:
[----:B------:R-:W-:Y:S01]  /*3b40*/  ULEA UR4, UR6, UR37, 0x4 ;  /* 0x0000002506047291 */ /* 0x000fe2000f8e20ff */
[----:B------:R-:W-:Y:S01]  /*3b50*/  SEL R3, R6, R3, !P2 ;  /* 0x0000000306037207 */ /* 0x000fe20005000000 */
[----:B------:R-:W-:Y:S01]  /*3b60*/  UIADD3 UR5, UPT, UPT, UR5, 0x250, URZ ;  /* 0x0000025005057890 */ /* 0x000fe2000fffe0ff */
[----:B-1----:R-:W-:Y:S01]  /*3b70*/  LEA R0, R11, UR37, 0x3 ;  /* 0x000000250b007c11 */ /* 0x002fe2000f8e18ff */
[----:B------:R-:W-:Y:S01]  /*3b80*/  UIADD3 UR4, UPT, UPT, UR4, 0x2e0, URZ ;  /* 0x000002e004047890 */ /* 0x000fe2000fffe0ff */
[----:B------:R-:W-:Y:S01]  /*3b90*/  SHF.L.U32 R5, R10, 0x1f, RZ ;  /* 0x0000001f0a057819 */ /* 0x000fe200000006ff */
[----:B------:R1:W-:Y:S01]  /*3ba0*/  @!P2 SYNCS.ARRIVE.TRANS64.RED RZ, [R3+URZ], R4 ;  /* 0x0000000403ffa9a7 */ /* 0x0003e200080004ff */
[----:B------:R-:W-:Y:S01]  /*3bb0*/  UIADD3 UR6, UPT, UPT, UR6, 0x1, URZ ;  /* 0x0000000106067890 */ /* 0x000fe2000fffe0ff */
[----:B------:R-:W-:-:S03]  /*3bc0*/  VIADD R8, R8, 0x1 ;  /* 0x0000000108087836 */ /* 0x000fc60000000000 */
[----:B------:R-:W-:Y:S02]  /*3bd0*/  UISETP.NE.AND UP0, UPT, UR6, 0x2, UPT ;  /* 0x000000020600788c */ /* 0x000fe4000bf05270 */
[----:B------:R-:W-:Y:S06]  /*3be0*/  UGETNEXTWORKID.BROADCAST [UR4], [UR5] ;  /* 0x00000000040073ca */ /* 0x000fec0008000100 */
[----:B------:R-:W-:Y:S01]  /*3bf0*/  USEL UR4, URZ, 0x1, UP0 ;  /* 0x00000001ff047887 */ /* 0x000fe20008000000 */
[----:B------:R-:W-:Y:S01]  /*3c00*/  ISETP.NE.AND P0, PT, R8, 0x2, PT ;  /* 0x000000020800780c */ /* 0x000fe20003f05270 */
[----:B------:R-:W-:Y:S01]  /*3c10*/  USEL UR6, UR6, URZ, UP0 ;  /* 0x000000ff06067287 */ /* 0x000fe20008000000 */
[----:B------:R-:W2:Y:S03]  /*3c20*/  SYNCS.PHASECHK.TRANS64.TRYWAIT P1, [R0+URZ+0x250], R5 ;  /* 0x00025005000075a7 */ /* 0x000ea600080211ff */
[----:B------:R-:W-:Y:S01]  /*3c30*/  LOP3.LUT R12, R12, UR4, RZ, 0x3c, !PT ;  /* 0x000000040c0c7c12 */ /* 0x000fe2000f8e3cff */
[----:B-12---:R-:W-:Y:S07]  /*3c40*/  @!P1 BRA `(.L_x_74) ;  /* 0x0000005400f09947 */ /* 0x006fee0003800000 */
.L_x_209:
[C---:B------:R-:W-:Y:S01]  /*3c50*/  LEA R4, R11.reuse, UR37, 0x4 ;  /* 0x000000250b047c11 */ /* 0x040fe2000f8e20ff */
[----:B-1----:R-:W-:Y:S01]  /*3c60*/  VIADD R0, R0, 0x260 ;  /* 0x0000026000007836 */ /* 0x002fe20000000000 */
[----:B------:R-:W-:Y:S01]  /*3c70*/  SEL R8, R8, RZ, P0 ;  /* 0x000000ff08087207 */ /* 0x000fe20000000000 */
[----:B------:R-:W-:-:S03]  /*3c80*/  VIADD R11, R11, 0x1 ;  /* 0x000000010b0b7836 */ /* 0x000fc60000000000 */
[----:B------:R-:W1:Y:S01]  /*3c90*/  LDS.128 R4, [R4+0x2e0] ;  /* 0x0002e00004047984 */ /* 0x000e620000000c00 */
[----:B------:R-:W-:Y:S02]  /*3ca0*/  PRMT R0, RZ, 0x654, R0 ;  /* 0x00000654ff007816 */ /* 0x000fe40000000000 */
[C---:B------:R-:W-:Y:S01]  /*3cb0*/  ISETP.NE.AND P1, PT, R11.reuse, 0x2, PT ;  /* 0x000000020b00780c */ /* 0x040fe20003f25270 */
[----:B------:R-:W-:Y:S01]  /*3cc0*/  @!PT LDS RZ, [RZ] ;  /* 0x00000000fffff984 */ /* 0x000fe20000000800 */
[----:B------:R-:W-:Y:S01]  /*3cd0*/  @!PT LDS RZ, [RZ] ;  /* 0x00000000fffff984 */ /* 0x000fe20000000800 */
[----:B------:R-:W-:Y:S01]  /*3ce0*/  @!PT LDS RZ, [RZ] ;  /* 0x00000000fffff984 */ /* 0x000fe20000000800 */
[----:B------:R-:W-:Y:S01]  /*3cf0*/  @!PT LDS RZ, [RZ] ;  /* 0x00000000fffff984 */ /* 0x000fe20000000800 */
[----:B------:R2:W-:Y:S06]  /*3d00*/  MEMBAR.ALL.CTA ;  /* 0x0000000000007992 */ /* 0x0005ec0000008000 */
[----:B--2---:R-:W2:Y:S01]  /*3d10*/  FENCE.VIEW.ASYNC.S ;  /* 0x00000000000073c6 */ /* 0x004ea20000000000 */
[----:B------:R-:W-:Y:S01]  /*3d20*/  SEL R11, R11, RZ, P1 ;  /* 0x000000ff0b0b7207 */ /* 0x000fe20000800000 */
[----:B--2---:R2:W-:Y:S01]  /*3d30*/  SYNCS.ARRIVE.TRANS64.RED.A1T0 RZ, [R0+URZ], RZ ;  /* 0x000000ff00ff79a7 */ /* 0x0045e200081004ff */
[----:B-1----:R-:W-:-:S02]  /*3d40*/  LOP3.LUT P3, RZ, R6, 0x1, RZ, 0xc0, !PT ;  /* 0x0000000106ff7812 */ /* 0x002fc4000786c0ff */
[----:B------:R-:W-:-:S04]  /*3d50*/  SEL R5, RZ, 0x1, P1 ;  /* 0x00000001ff057807 */ /* 0x000fc80000800000 */
[----:B------:R-:W-:Y:S02]  /*3d60*/  LOP3.LUT R10, R10, R5, RZ, 0x3c, !PT ;  /* 0x000000050a0a7212 */ /* 0x000fe400078e3cff */
[----:B--2---:R-:W-:-:S04]  /*3d70*/  SEL R0, RZ, 0x1, P0 ;  /* 0x00000001ff007807 */ /* 0x004fc80000000000 */
[----:B------:R-:W-:Y:S01]  /*3d80*/  LOP3.LUT R9, R9, R0, RZ, 0x3c, !PT ;  /* 0x0000000009097212 */ /* 0x000fe200078e3cff */
[----:B------:R-:W-:Y:S06]  /*3d90*/  @P3 BRA `(.L_x_75) ;  /* 0xfffffffc002c3947 */ /* 0x000fec000383ffff */
[----:B------:R-:W-:Y:S01]  /*3da0*/  ULEA UR5, UR6, UR37, 0x3 ;  /* 0x0000002506057291 */ /* 0x000fe2000f8e18ff */
[----:B------:R-:W-:-:S08]  /*3db0*/  SHF.L.U32 R3, R12, 0x1f, RZ ;  /* 0x0000001f0c037819 */ /* 0x000fd000000006ff */
[----:B------:R-:W1:Y:S02]  /*3dc0*/  SYNCS.PHASECHK.TRANS64 P0, [UR5+0x260], R3 ;  /* 0x00026003ff0075a7 */ /* 0x000e640008001005 */
[----:B-1----:R-:W-:Y:S05]  /*3dd0*/  @P0 BRA `(.L_x_76) ;  /* 0x0000000000080947 */ /* 0x002fea0003800000 */
[----:B------:R-:W1:Y:S02]  /*3de0*/  SYNCS.PHASECHK.TRANS64.TRYWAIT P0, [UR5+0x260], R3 ;  /* 0x00026003ff0075a7 */ /* 0x000e640008001105 */
[----:B-1----:R-:W-:Y:S05]  /*3df0*/  @!P0 BRA `(.L_x_77) ;  /* 0x0000005400988947 */ /* 0x002fea0003800000 */
.L_x_76:
[----:B------:R-:W-:-:S04]  /*3e00*/  UIADD3 UR4, UPT, UPT, UR6, 0x1, URZ ;  /* 0x0000000106047890 */ /* 0x000fc8000fffe0ff */
[----:B------:R-:W-:-:S04]  /*3e10*/  UISETP.NE.AND UP0, UPT, UR4, 0x2, UPT ;  /* 0x000000020400788c */ /* 0x000fc8000bf05270 */
[----:B------:R-:W-:Y:S02]  /*3e20*/  USEL UR7, URZ, 0x1, UP0 ;  /* 0x00000001ff077887 */ /* 0x000fe40008000000 */
[----:B------:R-:W-:-:S04]  /*3e30*/  USEL UR4, UR4, URZ, UP0 ;  /* 0x000000ff04047287 */ /* 0x000fc80008000000 */
[----:B------:R-:W-:Y:S01]  /*3e40*/  ULEA UR4, UR4, UR37, 0x3 ;  /* 0x0000002504047291 */ /* 0x000fe2000f8e18ff */
[----:B-1----:R-:W-:-:S04]  /*3e50*/  LOP3.LUT R3, R12, UR7, RZ, 0x3c, !PT ;  /* 0x000000070c037c12 */ /* 0x002fc8000f8e3cff */
[----:B------:R-:W-:-:S04]  /*3e60*/  SHF.L.U32 R0, R3, 0x1f, RZ ;  /* 0x0000001f03007819 */ /* 0x000fc800000006ff */
[----:B------:R-:W1:Y:S02]  /*3e70*/  SYNCS.PHASECHK.TRANS64 P0, [UR4+0x260], R0 ;  /* 0x00026000ff0075a7 */ /* 0x000e640008001004 */
[----:B-1----:R-:W-:Y:S05]  /*3e80*/  @P0 EXIT ;  /* 0x000000000000094d */ /* 0x002fea0003800000 */
[----:B------:R-:W-:Y:S02]  /*3e90*/  SHF.L.U32 R3, R3, 0x1f, RZ ;  /* 0x0000001f03037819 */ /* 0x000fe400000006ff */
[----:B------:R-:W-:-:S07]  /*3ea0*/  MOV R0, UR4 ;  /* 0x0000000400007c02 */ /* 0x000fce0008000f00 */
.L_x_78:
[----:B-1----:R1:W2:Y:S02]  /*3eb0*/  SYNCS.PHASECHK.TRANS64.TRYWAIT P0, [R0+URZ+0x260], R3 ;  /* 0x00026003000075a7 */ /* 0x0022a400080011ff */
[----:B--2---:R-:W-:Y:S05]  /*3ec0*/  @!P0 NANOSLEEP.SYNCS 0x989680 ;  /* 0x009896800000895d */ /* 0x004fea0003900000 */
[----:B------:R-:W2:Y:S02]  /*3ed0*/  @!P0 SYNCS.PHASECHK.TRANS64 P0, [R0+URZ+0x260], R3 ;  /* 0x00026003000085a7 */ /* 0x000ea400080010ff */
[----:B--2---:R-:W-:Y:S05]  /*3ee0*/  @P0 EXIT ;  /* 0x000000000000094d */ /* 0x004fea0003800000 */
[----:B------:R-:W-:Y:S05]  /*3ef0*/  BRA `(.L_x_78) ;  /* 0xfffffffc00ec7947 */ /* 0x000fea000383ffff */
.L_x_71:
[----:B------:R-:W-:-:S09]  /*3f00*/  UISETP.NE.AND UP1, UPT, UR8, URZ, UPT ;  /* 0x000000ff0800728c */ /* 0x000fd2000bf25270 */
[----:B------:R-:W-:Y:S05]  /*3f10*/  BRA.U UP1, `(.L_x_79) ;  /* 0x0000000d01787547 */ /* 0x000fea000b800000 */
[----:B------:R-:W-:Y:S01]  /*3f20*/  UMOV UR4, 0x40 ;  /* 0x0000004000047882 */ /* 0x000fe20000000000 */
[----:B------:R-:W-:Y:S01]  /*3f30*/  NOP ;  /* 0x0000000000007918 */ /* 0x000fe20000000000 */
[----:B------:R-:W-:Y:S01]  /*3f40*/  ULEA UR4, UR37, UR4, 0x18 ;  /* 0x0000000425047291 */ /* 0x000fe2000f8ec0ff */
[----:B------:R-:W-:Y:S02]  /*3f50*/  UMOV UR5, 0x400 ;  /* 0x0000040000057882 */ /* 0x000fe40000000000 */
[----:B------:R-:W-:-:S06]  /*3f60*/  ULEA UR37, UR37, UR5, 0x18 ;  /* 0x0000000525257291 */ /* 0x000fcc000f8ec0ff */
[----:B------:R-:W1:Y:S02]  /*3f70*/  LDS.U8 R0, [UR4+0x1c] ;  /* 0x00001c04ff007984 */ /* 0x000e640008000000 */
[----:B-1----:R-:W-:-:S13]  /*3f80*/  ISETP.NE.AND P0, PT, R0, RZ, PT ;  /* 0x000000ff0000720c */ /* 0x002fda0003f05270 */
[----:B------:R-:W-:Y:S05]  /*3f90*/  @P0 BRA `(.L_x_80) ;  /* 0x0000000000580947 */ /* 0x000fea0003800000 */
[----:B------:R-:W-:-:S13]  /*3fa0*/  ELECT P0, URZ, PT ;  /* 0x0000000000ff782f */ /* 0x000fda0003800000 */
[----:B------:R-:W-:Y:S05]  /*3fb0*/  @!P0 BRA `(.L_x_81) ;  /* 0x0000000000608947 */ /* 0x000fea0003800000 */
[----:B------:R-:W-:Y:S01]  /*3fc0*/  UMOV UR5, 0x10 ;  /* 0x0000001000057882 */ /* 0x000fe20000000000 */
[----:B------:R-:W-:Y:S01]  /*3fd0*/  HFMA2 R0, -RZ, RZ, 0, 5.9604644775390625e-08 ;  /* 0x00000001ff007431 */ /* 0x000fe200000001ff */
[----:B------:R-:W-:-:S03]  /*3fe0*/  MOV R2, 0xffff ;  /* 0x0000ffff00027802 */ /* 0x000fc60000000f00 */
[----:B------:R-:W-:Y:S04]  /*3ff0*/  DEPBAR.LE SB1, 0x36 ;  /* 0x00009d800000791a */ /* 0x000fe80000000000 */
[----:B------:R-:W1:Y:S02]  /*4000*/  UTCATOMSWS.FIND_AND_SET.ALIGN UP0, UR5, UR5 ;  /* 0x00000005000575e3 */ /* 0x000e640008000800 */
[----:B-1----:R-:W-:Y:S01]  /*4010*/  MOV R3, UR5 ;  /* 0x0000000500037c02 */ /* 0x002fe20008000f00 */
[----:B------:R-:W-:Y:S06]  /*4020*/  BRA.U UP0, `(.L_x_82) ;  /* 0x0000000100187547 */ /* 0x000fec000b800000 */
.L_x_83:
[----:B------:R-:W-:Y:S05]  /*4030*/  NANOSLEEP 0x64 ;  /* 0x000000640000795d */ /* 0x000fea0003800000 */
[----:B------:R-:W-:-:S05]  /*4040*/  UMOV UR5, 0x10 ;  /* 0x0000001000057882 */ /* 0x000fca0000000000 */
[----:B------:R-:W-:Y:S04]  /*4050*/  DEPBAR.LE SB1, 0x36 ;  /* 0x00009d800000791a */ /* 0x000fe80000000000 */
[----:B------:R-:W1:Y:S02]  /*4060*/  UTCATOMSWS.FIND_AND_SET.ALIGN UP0, UR5, UR5 ;  /* 0x00000005000575e3 */ /* 0x000e640008000800 */
[----:B-1----:R-:W-:Y:S01]  /*4070*/  MOV R3, UR5 ;  /* 0x0000000500037c02 */ /* 0x002fe20008000f00 */
[----:B------:R-:W-:Y:S05]  /*4080*/  BRA.U !UP0, `(.L_x_83) ;  /* 0xfffffffd08e87547 */ /* 0x000fea000b83ffff */
.L_x_82:
[-C--:B------:R-:W-:Y:S02]  /*4090*/  SHF.L.U32 R2, R2, R3.reuse, RZ ;  /* 0x0000000302027219 */ /* 0x080fe400000006ff */
[----:B------:R-:W-:Y:S01]  /*40a0*/  SHF.L.U32 R0, R0, R3, RZ ;  /* 0x0000000300007219 */ /* 0x000fe200000006ff */
[----:B------:R-:W-:Y:S02]  /*40b0*/  IMAD.SHL.U32 R3, R3, 0x20, RZ ;  /* 0x0000002003037824 */ /* 0x000fe400078e00ff */
[----:B------:R1:W-:Y:S04]  /*40c0*/  ATOMS.OR RZ, [UR4+0x14], R2 ;  /* 0x00001402ffff798c */ /* 0x0003e8000b000004 */
[----:B------:R1:W-:Y:S04]  /*40d0*/  ATOMS.OR RZ, [UR4+0x18], R0 ;  /* 0x00001800ffff798c */ /* 0x0003e8000b000004 */
[----:B------:R1:W-:Y:S01]  /*40e0*/  STS [UR37+0x300], R3 ;  /* 0x00030003ff007988 */ /* 0x0003e20008000825 */
[----:B------:R-:W-:Y:S05]  /*40f0*/  BRA `(.L_x_81) ;  /* 0x0000000000107947 */ /* 0x000fea0003800000 */
.L_x_80:
[----:B------:R-:W-:Y:S02]  /*4100*/  MOV R0, 0xffffffff ;  /* 0xffffffff00007802 */ /* 0x000fe40000000f00 */
[----:B------:R-:W-:-:S03]  /*4110*/  MOV R2, 0x4140 ;  /* 0x0000414000027802 */ /* 0x000fc60000000f00 */
[----:B------:R1:W-:Y:S04]  /*4120*/  STS [UR37+0x300], R0 ;  /* 0x00030000ff007988 */ /* 0x0003e80008000825 */
[----:B-1-3-5:R-:W-:Y:S05]  /*4130*/  CALL.REL.NOINC `($__internal_1_$__cuda_sm10x_tcgen05_guardrail_trap_phase_invalid_during_alloc) ;  /* 0x0000005800547944 */ /* 0x02afea0003c00000 */
.L_x_81:
[----:B------:R-:W-:Y:S05]  /*4140*/  WARPSYNC.ALL ;  /* 0x0000000000007948 */ /* 0x000fea0003800000 */
[----:B------:R-:W2:Y:S01]  /*4150*/  S2UR UR6, SR_CgaCtaId ;  /* 0x00000000000679c3 */ /* 0x000ea20000008800 */
[----:B------:R-:W-:Y:S01]  /*4160*/  UMOV UR4, 0x400 ;  /* 0x0000040000047882 */ /* 0x000fe20000000000 */
[----:B------:R-:W-:-:S06]  /*4170*/  NOP ;  /* 0x0000000000007918 */ /* 0x000fcc0000000000 */
[----:B------:R-:W-:Y:S06]  /*4180*/  BAR.ARV 0x6, 0xa0 ;  /* 0x0182800000007b1d */ /* 0x000fec0000002000 */
[----:B------:R-:W4:Y:S01]  /*4190*/  LDCU UR7, c[0x0][0x38c] ;  /* 0x00007180ff0777ac */ /* 0x000f220008000800 */
[----:B------:R-:W-:Y:S01]  /*41a0*/  IMAD.MOV.U32 R11, RZ, RZ, 0x1 ;  /* 0x00000001ff0b7424 */ /* 0x000fe200078e00ff */
[----:B------:R-:W-:Y:S01]  /*41b0*/  CS2R R8, SRZ ;  /* 0x0000000000087805 */ /* 0x000fe2000001ff00 */
[----:B------:R-:W-:Y:S01]  /*41c0*/  IMAD.MOV.U32 R10, RZ, RZ, RZ ;  /* 0x000000ffff0a7224 */ /* 0x000fe200078e00ff */
[----:B------:R-:W-:Y:S01]  /*41d0*/  UMOV UR18, URZ ;  /* 0x000000ff00127c82 */ /* 0x000fe20008000000 */
[----:B------:R-:W-:Y:S01]  /*41e0*/  UMOV UR17, URZ ;  /* 0x000000ff00117c82 */ /* 0x000fe20008000000 */
[----:B------:R-:W-:Y:S01]  /*41f0*/  UMOV UR20, 0x0 ;  /* 0x0000000000147882 */ /* 0x000fe20000000000 */
[----:B------:R-:W-:Y:S01]  /*4200*/  UMOV UR21, 0x42004a0 ;  /* 0x042004a000157882 */ /* 0x000fe20000000000 */
[----:B--2---:R-:W-:Y:S01]  /*4210*/  ULEA UR6, UR6, UR4, 0x18 ;  /* 0x0000000406067291 */ /* 0x004fe2000f8ec0ff */
[----:B------:R-:W2:Y:S03]  /*4220*/  LDCU UR4, c[0x0][0x38c] ;  /* 0x00007180ff0477ac */ /* 0x000ea60008000800 */
[----:B------:R-:W-:-:S02]  /*4230*/  UIADD3 UR11, UPT, UPT, UR6, 0x4600, URZ ;  /* 0x00004600060b7890 */ /* 0x000fc4000fffe0ff */
[----:B----4-:R-:W-:-:S03]  /*4240*/  UIADD3 UR7, UPT, UPT, UR7, 0x1f, URZ ;  /* 0x0000001f07077890 */ /* 0x010fc6000fffe0ff */
[----:B-1----:R-:W1:Y:S01]  /*4250*/  LDS R0, [UR6+0x300] ;  /* 0x00030006ff007984 */ /* 0x002e620008000800 */
[----:B------:R-:W-:Y:S02]  /*4260*/  UIADD3 UR12, UPT, UPT, UR6, 0x15600, URZ ;  /* 0x00015600060c7890 */ /* 0x000fe4000fffe0ff */
[----:B------:R-:W-:Y:S02]  /*4270*/  USHF.R.S32.HI UR5, URZ, 0x1f, UR7 ;  /* 0x0000001fff057899 */ /* 0x000fe40008011407 */
[----:B------:R-:W-:Y:S02]  /*4280*/  USHF.R.U32.HI UR11, URZ, 0x4, UR11 ;  /* 0x00000004ff0b7899 */ /* 0x000fe4000801160b */
[----:B------:R-:W-:Y:S02]  /*4290*/  ULEA.HI UR5, UR5, UR7, URZ, 0x5 ;  /* 0x0000000705057291 */ /* 0x000fe4000f8f28ff */
[----:B------:R-:W-:Y:S02]  /*42a0*/  USHF.R.U32.HI UR12, URZ, 0x4, UR12 ;  /* 0x00000004ff0c7899 */ /* 0x000fe4000801160c */
[----:B------:R-:W-:-:S02]  /*42b0*/  USHF.R.S32.HI UR5, URZ, 0x5, UR5 ;  /* 0x00000005ff057899 */ /* 0x000fc40008011405 */
[----:B------:R-:W-:Y:S02]  /*42c0*/  ULOP3.LUT UR11, UR11, 0x3fff, URZ, 0xc0, !UPT ;  /* 0x00003fff0b0b7892 */ /* 0x000fe4000f8ec0ff */
[----:B------:R-:W-:Y:S02]  /*42d0*/  UISETP.LT.AND UP0, UPT, UR5, 0x1, UPT ;  /* 0x000000010500788c */ /* 0x000fe4000bf01270 */
[----:B------:R-:W-:Y:S02]  /*42e0*/  ULOP3.LUT UR12, UR12, 0x3fff, URZ, 0xc0, !UPT ;  /* 0x00003fff0c0c7892 */ /* 0x000fe4000f8ec0ff */
[----:B------:R-:W-:Y:S02]  /*42f0*/  USEL UR10, UR5, 0x1, !UP0 ;  /* 0x00000001050a7887 */ /* 0x000fe4000c000000 */
[----:B------:R-:W-:Y:S02]  /*4300*/  ULOP3.LUT UR11, UR11, 0x10000, URZ, 0xfc, !UPT ;  /* 0x000100000b0b7892 */ /* 0x000fe4000f8efcff */
[----:B------:R-:W-:-:S02]  /*4310*/  ULOP3.LUT UR12, UR12, 0x10000, URZ, 0xfc, !UPT ;  /* 0x000100000c0c7892 */ /* 0x000fc4000f8efcff */
[----:B------:R-:W-:Y:S02]  /*4320*/  UIADD3 UR10, UPT, UPT, -UR10, URZ, URZ ;  /* 0x000000ff0a0a7290 */ /* 0x000fe4000fffe1ff */
[----:B--2---:R-:W-:Y:S01]  /*4330*/  UISETP.GE.AND UP3, UPT, UR4, 0x1, UPT ;  /* 0x000000010400788c */ /* 0x004fe2000bf66270 */
[----:B-1----:R-:W-:-:S15]  /*4340*/  R2UR UR19, R0 ;  /* 0x00000000001372ca */ /* 0x002fde00000e0000 */
.L_x_90:
[----:B------:R-:W-:Y:S02]  /*4350*/  LEA R0, R10, UR6, 0x3 ;  /* 0x000000060a007c11 */ /* 0x000fe4000f8e18ff */
[----:B------:R-:W-:Y:S02]  /*4360*/  SHF.L.U32 R5, R9, 0x1f, RZ ;  /* 0x0000001f09057819 */ /* 0x000fe400000006ff */
[----:B------:R-:W-:Y:S01]  /*4370*/  PLOP3.LUT P0, PT, PT, PT, UP3, 0x80, 0x8 ;  /* 0x000000000008781c */ /* 0x000fe20003f0f038 */
[----:B------:R-:W-:Y:S01]  /*4380*/  VIADD R3, R0, 0x260 ;  /* 0x0000026000037836 */ /* 0x000fe20000000000 */
[----:B-1----:R-:W1:Y:S02]  /*4390*/  SYNCS.PHASECHK.TRANS64.TRYWAIT P1, [R0+URZ+0x250], R5 ;  /* 0x00025005000075a7 */ /* 0x002e6400080211ff */
[----:B-1--4-:R-:W-:Y:S09]  /*43a0*/  @!P1 BRA `(.L_x_84) ;  /* 0x0000005000449947 */ /* 0x012ff20003800000 */
.L_x_211:
[----:B------:R-:W-:Y:S01]  /*43b0*/  LEA R4, R10, UR6, 0x4 ;  /* 0x000000060a047c11 */ /* 0x000fe2000f8e20ff */
[----:B------:R-:W-:Y:S01]  /*43c0*/  @UP3 ULEA UR4, UR17, UR6, 0x3 ;  /* 0x0000000611043291 */ /* 0x000fe2000f8e18ff */
[----:B------:R-:W-:Y:S01]  /*43d0*/  PLOP3.LUT P2, PT, PT, PT, PT, 0x80, 0x8 ;  /* 0x000000000008781c */ /* 0x000fe20003f4f070 */
[----:B------:R-:W-:Y:S01]  /*43e0*/  ULEA UR9, UR18, UR6, 0x3 ;  /* 0x0000000612097291 */ /* 0x000fe2000f8e18ff */
[----:B------:R-:W-:Y:S02]  /*43f0*/  PRMT R3, RZ, 0x654, R3 ;  /* 0x00000654ff037816 */ /* 0x000fe40000000003 */
[----:B-1----:R-:W1:Y:S01]  /*4400*/  LDS.128 R4, [R4+0x2e0] ;  /* 0x0002e00004047984 */ /* 0x002e620000000c00 */
[----:B------:R-:W-:Y:S02]  /*4410*/  @P0 SHF.L.U32 R2, R8, 0x1f, RZ ;  /* 0x0000001f08020819 */ /* 0x000fe400000006ff */
[----:B------:R-:W-:Y:S01]  /*4420*/  SHF.L.U32 R0, R11, 0x1f, RZ ;  /* 0x0000001f0b007819 */ /* 0x000fe200000006ff */
[----:B------:R-:W-:Y:S01]  /*4430*/  @!PT LDS RZ, [RZ] ;  /* 0x00000000fffff984 */ /* 0x000fe20000000800 */
[----:B------:R-:W-:Y:S01]  /*4440*/  @!PT LDS RZ, [RZ] ;  /* 0x00000000fffff984 */ /* 0x000fe20000000800 */
[----:B------:R-:W-:Y:S01]  /*4450*/  @!PT LDS RZ, [RZ] ;  /* 0x00000000fffff984 */ /* 0x000fe20000000800 */
[----:B------:R-:W-:Y:S01]  /*4460*/  @!PT LDS RZ, [RZ] ;  /* 0x00000000fffff984 */ /* 0x000fe20000000800 */
[----:B------:R2:W-:Y:S06]  /*4470*/  MEMBAR.ALL.CTA ;  /* 0x0000000000007992 */ /* 0x0005ec0000008000 */
[----:B--2---:R-:W2:Y:S02]  /*4480*/  FENCE.VIEW.ASYNC.S ;  /* 0x00000000000073c6 */ /* 0x004ea40000000000 */
[----:B--2---:R2:W-:Y:S01]  /*4490*/  SYNCS.ARRIVE.TRANS64.RED.A1T0 RZ, [R3+URZ], RZ ;  /* 0x000000ff03ff79a7 */ /* 0x0045e200081004ff */
[----:B------:R2:W4:Y:S01]  /*44a0*/  @P0 SYNCS.PHASECHK.TRANS64.TRYWAIT P2, [UR4], R2 ;  /* 0x00000002ff0005a7 */ /* 0x0005220008041104 */
[----:B-1----:R-:W-:Y:S01]  /*44b0*/  LOP3.LUT P1, RZ, R6, 0x1, RZ, 0xc0, !PT ;  /* 0x0000000106ff7812 */ /* 0x002fe2000782c0ff */
[----:B------:R-:W1:Y:S02]  /*44c0*/  SYNCS.PHASECHK.TRANS64.TRYWAIT P0, [UR9+0x290], R0 ;  /* 0x00029000ff0075a7 */ /* 0x000e640008001109 */
[----:B-12-4-:R-:W-:Y:S10]  /*44d0*/  @!P0 BRA `(.L_x_85) ;  /* 0x00000050000c8947 */ /* 0x016ff40003800000 */
.L_x_213:
[----:B------:R-:W-:Y:S01]  /*44e0*/  IADD3 R10, PT, PT, R10, 0x1, RZ ;  /* 0x000000010a0a7810 */ /* 0x000fe20007ffe0ff */
[----:B------:R-:W-:Y:S06]  /*44f0*/  BRA.U !UP3, `(.L_x_86) ;  /* 0x000000010ba07547 */ /* 0x000fec000b800000 */
[----:B------:R-:W-:Y:S02]  /*4500*/  ULEA.HI UR8, UR18, UR18, URZ, 0x1 ;  /* 0x0000001212087291 */ /* 0x000fe4000f8f08ff */
[----:B------:R-:W-:Y:S02]  /*4510*/  UPLOP3.LUT UP4, UPT, UPT, UPT, UPT, 0x40, 0x4 ;  /* 0x000000000004789c */ /* 0x000fe40003f8e870 */
[----:B------:R-:W-:Y:S02]  /*4520*/  USHF.L.U32 UR4, UR8, 0x6, URZ ;  /* 0x0000000608047899 */ /* 0x000fe400080006ff */
[----:B------:R-:W-:Y:S02]  /*4530*/  ULOP3.LUT UR8, UR8, 0xffe, URZ, 0xc0, !UPT ;  /* 0x00000ffe08087892 */ /* 0x000fe4000f8ec0ff */
[----:B------:R-:W-:Y:S02]  /*4540*/  ULOP3.LUT UR4, UR4, 0xffffff80, URZ, 0xc0, !UPT ;  /* 0xffffff8004047892 */ /* 0x000fe4000f8ec0ff */
[----:B------:R-:W-:-:S02]  /*4550*/  UIADD3 UR8, UPT, UPT, -UR8, UR18, URZ ;  /* 0x0000001208087290 */ /* 0x000fc4000fffe1ff */
[----:B------:R-:W-:Y:S01]  /*4560*/  UIADD3 UR4, UPT, UPT, UR19, UR4, URZ ;  /* 0x0000000413047290 */ /* 0x000fe2000fffe0ff */
[----:B------:R-:W-:Y:S01]  /*4570*/  UMOV UR16, UR10 ;  /* 0x0000000a00107c82 */ /* 0x000fe20008000000 */
[----:B------:R-:W-:Y:S02]  /*4580*/  UMOV UR15, UR5 ;  /* 0x00000005000f7c82 */ /* 0x000fe40008000000 */
[----:B------:R-:W-:Y:S01]  /*4590*/  ULEA UR8, UR8, UR4, 0x14 ;  /* 0x0000000408087291 */ /* 0x000fe2000f8ea0ff */
[----:B------:R-:W-:-:S11]  /*45a0*/  UMOV UR14, UR17 ;  /* 0x00000011000e7c82 */ /* 0x000fd60008000000 */
.L_x_89:
[----:B------:R-:W-:Y:S02]  /*45b0*/  UIADD3 UR16, UPT, UPT, UR16, 0x1, URZ ;  /* 0x0000000110107890 */ /* 0x000fe4000fffe0ff */
[----:B--2---:R-:W-:Y:S02]  /*45c0*/  ULEA UR7, UR14, UR6, 0x3 ;  /* 0x000000060e077291 */ /* 0x004fe4000f8e18ff */
[----:B------:R-:W-:Y:S01]  /*45d0*/  UISETP.NE.AND UP0, UPT, UR16, URZ, UPT ;  /* 0x000000ff1000728c */ /* 0x000fe2000bf05270 */
[----:B----4-:R-:W-:Y:S10]  /*45e0*/  @P2 BRA `(.L_x_87) ;  /* 0x00000000000c2947 */ /* 0x010ff40003800000 */
[----:B-1----:R-:W-:Y:S04]  /*45f0*/  SHF.L.U32 R3, R8, 0x1f, RZ ;  /* 0x0000001f08037819 */ /* 0x002fe800000006ff */
[----:B------:R-:W1:Y:S02]  /*4600*/  SYNCS.PHASECHK.TRANS64.TRYWAIT P0, [UR7], R3 ;  /* 0x00000003ff0075a7 */ /* 0x000e640008001107 */
[----:B-1----:R-:W-:Y:S05]  /*4610*/  @!P0 BRA `(.L_x_88) ;  /* 0x0000004c00d48947 */ /* 0x002fea0003800000 */
.L_x_87:
[----:B------:R-:W-:Y:S01]  /*4620*/  UISETP.NE.AND UP1, UPT, UR15, 0x1, UPT ;  /* 0x000000010f00788c */ /* 0x000fe2000bf25270 */
[----:B------:R-:W-:Y:S01]  /*4630*/  PLOP3.LUT P2, PT, PT, PT, PT, 0x80, 0x8 ;  /* 0x000000000008781c */ /* 0x000fe20003f4f070 */
[----:B------:R-:W-:Y:S02]  /*4640*/  UIADD3 UR17, UPT, UPT, UR14, 0x1, URZ ;  /* 0x000000010e117890 */ /* 0x000fe4000fffe0ff */
[----:B------:R-:W-:Y:S02]  /*4650*/  ULEA UR22, UR14, UR12, 0x8 ;  /* 0x0000000c0e167291 */ /* 0x000fe4000f8e40ff */
[----:B------:R-:W-:Y:S01]  /*4660*/  UISETP.NE.AND UP2, UPT, UR17, 0x22, UPT ;  /* 0x000000221100788c */ /* 0x000fe2000bf45270 */
[----:B------:R-:W-:Y:S01]  /*4670*/  PLOP3.LUT P0, PT, PT, PT, UP1, 0x80, 0x8 ;  /* 0x000000000008781c */ /* 0x000fe20003f0f018 */
[----:B------:R-:W-:Y:S02]  /*4680*/  ULEA UR24, UR14, UR11, 0x7 ;  /* 0x0000000b0e187291 */ /* 0x000fe4000f8e38ff */
[----:B------:R-:W-:Y:S02]  /*4690*/  USEL UR13, URZ, 0x1, UP2 ;  /* 0x00000001ff0d7887 */ /* 0x000fe40009000000 */
[----:B------:R-:W-:Y:S02]  /*46a0*/  USEL UR17, UR17, URZ, UP2 ;  /* 0x000000ff11117287 */ /* 0x000fe40009000000 */
[----:B------:R-:W-:Y:S02]  /*46b0*/  UIADD3 UR7, UPT, UPT, UR7, 0x110, URZ ;  /* 0x0000011007077890 */ /* 0x000fe4000fffe0ff */
[----:B------:R-:W-:Y:S01]  /*46c0*/  @UP1 ULEA UR4, UR17, UR6, 0x3 ;  /* 0x0000000611041291 */ /* 0x000fe2000f8e18ff */
[----:B------:R-:W-:Y:S01]  /*46d0*/  LOP3.LUT R8, R8, UR13, RZ, 0x3c, !PT ;  /* 0x0000000d08087c12 */ /* 0x000fe2000f8e3cff */
[----:B------:R-:W-:Y:S01]  /*46e0*/  UMOV UR23, 0xc0004010 ;  /* 0xc000401000177882 */ /* 0x000fe20000000000 */
[----:B------:R-:W-:Y:S01]  /*46f0*/  UMOV UR25, 0xc0004010 ;  /* 0xc000401000197882 */ /* 0x000fe20000000000 */
[----:B------:R-:W-:Y:S01]  /*4700*/  UIADD3 UR15, UPT, UPT, UR15, -0x1, URZ ;  /* 0xffffffff0f0f7890 */ /* 0x000fe2000fffe0ff */
[----:B-1----:R-:W-:Y:S01]  /*4710*/  @P0 SHF.L.U32 R0, R8, 0x1f, RZ ;  /* 0x0000001f08000819 */ /* 0x002fe200000006ff */
[----:B------:R-:W-:Y:S03]  /*4720*/  UMOV UR14, UR17 ;  /* 0x00000011000e7c82 */ /* 0x000fe60008000000 */
[----:B------:R2:W4:Y:S01]  /*4730*/  @P0 SYNCS.PHASECHK.TRANS64.TRYWAIT P2, [UR4], R0 ;  /* 0x00000000ff0005a7 */ /* 0x0005220008041104 */
[----:B------:R2:W-:Y:S01]  /*4740*/  UTCIMMA gdesc[UR24], gdesc[UR22], tmem[UR8], tmem[UR20], idesc[UR21], UP4 ;  /* 0x00ff1416180075ea */ /* 0x0005e2000a000108 */
[----:B------:R-:W-:Y:S01]  /*4750*/  UPLOP3.LUT UP4, UPT, UPT, UPT, UPT, 0x80, 0x8 ;  /* 0x000000000008789c */ /* 0x000fe20003f8f070 */
[----:B------:R2:W-:Y:S01]  /*4760*/  UTCBAR [UR7], URZ ;  /* 0x000000ff070073e9 */ /* 0x0005e200080000ff */
[----:B------:R-:W-:Y:S09]  /*4770*/  BRA.U UP0, `(.L_x_89) ;  /* 0xfffffffd008c7547 */ /* 0x000ff2000b83ffff */
.L_x_86:
[----:B------:R-:W-:Y:S01]  /*4780*/  UIADD3 UR18, UPT, UPT, UR18, 0x1, URZ ;  /* 0x0000000112127890 */ /* 0x000fe2000fffe0ff */
[C---:B------:R-:W-:Y:S01]  /*4790*/  ISETP.NE.AND P0, PT, R10.reuse, 0x2, PT ;  /* 0x000000020a00780c */ /* 0x040fe20003f05270 */
[----:B------:R-:W-:Y:S02]  /*47a0*/  UIADD3 UR9, UPT, UPT, UR9, 0x270, URZ ;  /* 0x0000027009097890 */ /* 0x000fe4000fffe0ff */
[----:B------:R-:W-:Y:S01]  /*47b0*/  UISETP.NE.AND UP0, UPT, UR18, 0x4, UPT ;  /* 0x000000041200788c */ /* 0x000fe2000bf05270 */
[----:B-12---:R-:W-:Y:S02]  /*47c0*/  SEL R0, RZ, 0x1, P0 ;  /* 0x00000001ff007807 */ /* 0x006fe40000000000 */
[----:B------:R-:W-:Y:S01]  /*47d0*/  SEL R10, R10, RZ, P0 ;  /* 0x000000ff0a0a7207 */ /* 0x000fe20000000000 */
[----:B------:R-:W-:Y:S01]  /*47e0*/  USEL UR4, URZ, 0x1, UP0 ;  /* 0x00000001ff047887 */ /* 0x000fe20008000000 */
[----:B------:R-:W-:Y:S01]  /*47f0*/  LOP3.LUT R9, R9, R0, RZ, 0x3c, !PT ;  /* 0x0000000009097212 */ /* 0x000fe200078e3cff */
[----:B------:R-:W-:Y:S01]  /*4800*/  USEL UR18, UR18, URZ, UP0 ;  /* 0x000000ff12127287 */ /* 0x000fe20008000000 */
[----:B------:R1:W-:Y:S03]  /*4810*/  UTCBAR [UR9], URZ ;  /* 0x000000ff090073e9 */ /* 0x0003e600080000ff */
[----:B------:R-:W-:Y:S01]  /*4820*/  LOP3.LUT R11, R11, UR4, RZ, 0x3c, !PT ;  /* 0x000000040b0b7c12 */ /* 0x000fe2000f8e3cff */
[----:B------:R-:W-:Y:S07]  /*4830*/  @P1 BRA `(.L_x_90) ;  /* 0xfffffff800c41947 */ /* 0x000fee000383ffff */
[----:B------:R-:W2:Y:S01]  /*4840*/  S2UR UR4, SR_CgaCtaId ;  /* 0x00000000000479c3 */ /* 0x000ea20000008800 */
[----:B------:R-:W-:Y:S01]  /*4850*/  ELECT P0, URZ, PT ;  /* 0x0000000000ff782f */ /* 0x000fe20003800000 */
[----:B------:R-:W-:Y:S01]  /*4860*/  IMAD.MOV.U32 R0, RZ, RZ, 0x1 ;  /* 0x00000001ff007424 */ /* 0x000fe200078e00ff */
[----:B------:R-:W-:Y:S01]  /*4870*/  UIADD3 UR6, UPT, UPT, UR6, 0x290, URZ ;  /* 0x0000029006067890 */ /* 0x000fe2000fffe0ff */
[----:B------:R-:W-:Y:S01]  /*4880*/  SHF.L.U32 R3, R11, 0x1f, RZ ;  /* 0x0000001f0b037819 */ /* 0x000fe200000006ff */
[----:B------:R-:W-:-:S03]  /*4890*/  UMOV UR5, 0x40 ;  /* 0x0000004000057882 */ /* 0x000fc60000000000 */
[----:B------:R-:W-:Y:S01]  /*48a0*/  UVIRTCOUNT.DEALLOC.SMPOOL 0x80 ;  /* 0x000000800000784c */ /* 0x000fe20000000000 */
[----:B--2---:R-:W-:Y:S02]  /*48b0*/  ULEA UR4, UR4, UR5, 0x18 ;  /* 0x0000000504047291 */ /* 0x004fe4000f8ec0ff */
[----:B------:R-:W-:-:S07]  /*48c0*/  ULEA UR5, UR18, UR6, 0x3 ;  /* 0x0000000612057291 */ /* 0x000fce000f8e18ff */
[----:B------:R2:W-:Y:S02]  /*48d0*/  @P0 STS.U8 [UR4+0x1c], R0 ;  /* 0x00001c00ff000988 */ /* 0x0005e40008000004 */
[----:B------:R-:W3:Y:S02]  /*48e0*/  SYNCS.PHASECHK.TRANS64.TRYWAIT P0, [UR5], R3 ;  /* 0x00000003ff0075a7 */ /* 0x000ee40008001105 */
[----:B--23--:R-:W-:Y:S05]  /*48f0*/  @!P0 BRA `(.L_x_91) ;  /* 0x0000004c00348947 */ /* 0x00cfea0003800000 */
.L_x_216:
[----:B------:R-:W-:-:S04]  /*4900*/  UIADD3 UR7, UPT, UPT, UR18, 0x1, URZ ;  /* 0x0000000112077890 */ /* 0x000fc8000fffe0ff */
[----:B------:R-:W-:-:S04]  /*4910*/  UISETP.NE.AND UP0, UPT, UR7, 0x4, UPT ;  /* 0x000000040700788c */ /* 0x000fc8000bf05270 */
[----:B------:R-:W-:Y:S02]  /*4920*/  USEL UR8, URZ, 0x1, UP0 ;  /* 0x00000001ff087887 */ /* 0x000fe40008000000 */
[----:B------:R-:W-:-:S04]  /*4930*/  USEL UR7, UR7, URZ, UP0 ;  /* 0x000000ff07077287 */ /* 0x000fc80008000000 */
[----:B------:R-:W-:Y:S01]  /*4940*/  ULEA UR5, UR7, UR6, 0x3 ;  /* 0x0000000607057291 */ /* 0x000fe2000f8e18ff */
[----:B------:R-:W-:-:S04]  /*4950*/  LOP3.LUT R2, R11, UR8, RZ, 0x3c, !PT ;  /* 0x000000080b027c12 */ /* 0x000fc8000f8e3cff */
[----:B--2---:R-:W-:-:S04]  /*4960*/  SHF.L.U32 R3, R2, 0x1f, RZ ;  /* 0x0000001f02037819 */ /* 0x004fc800000006ff */
[----:B------:R-:W2:Y:S02]  /*4970*/  SYNCS.PHASECHK.TRANS64.TRYWAIT P0, [UR5], R3 ;  /* 0x00000003ff0075a7 */ /* 0x000ea40008001105 */
[----:B--2---:R-:W-:Y:S05]  /*4980*/  @!P0 BRA `(.L_x_92) ;  /* 0x0000004c00288947 */ /* 0x004fea0003800000 */
.L_x_218:
        /* <DEDUP_REMOVED lines=9> */
.L_x_220:
[----:B------:R-:W-:-:S04]  /*4a20*/  UIADD3 UR7, UPT, UPT, UR7, 0x1, URZ ;  /* 0x0000000107077890 */ /* 0x000fc8000fffe0ff */
[----:B------:R-:W-:-:S04]  /*4a30*/  UISETP.NE.AND UP0, UPT, UR7, 0x4, UPT ;  /* 0x000000040700788c */ /* 0x000fc8000bf05270 */
[----:B------:R-:W-:Y:S02]  /*4a40*/  USEL UR5, URZ, 0x1, UP0 ;  /* 0x00000001ff057887 */ /* 0x000fe40008000000 */
[----:B------:R-:W-:-:S04]  /*4a50*/  USEL UR7, UR7, URZ, UP0 ;  /* 0x000000ff07077287 */ /* 0x000fc80008000000 */
[----:B------:R-:W-:Y:S01]  /*4a60*/  ULEA UR7, UR7, UR6, 0x3 ;  /* 0x0000000607077291 */ /* 0x000fe2000f8e18ff */
[----:B--2---:R-:W-:-:S04]  /*4a70*/  LOP3.LUT R3, R2, UR5, RZ, 0x3c, !PT ;  /* 0x0000000502037c12 */ /* 0x004fc8000f8e3cff */
[----:B------:R-:W-:-:S04]  /*4a80*/  SHF.L.U32 R3, R3, 0x1f, RZ ;  /* 0x0000001f03037819 */ /* 0x000fc800000006ff */
[----:B------:R-:W2:Y:S02]  /*4a90*/  SYNCS.PHASECHK.TRANS64.TRYWAIT P0, [UR7], R3 ;  /* 0x00000003ff0075a7 */ /* 0x000ea40008001107 */
[----:B--2---:R-:W-:Y:S05]  /*4aa0*/  @!P0 BRA `(.L_x_94) ;  /* 0x0000004c00108947 */ /* 0x004fea0003800000 */
.L_x_222:
[----:B------:R-:W-:Y:S01]  /*4ab0*/  NOP ;  /* 0x0000000000007918 */ /* 0x000fe20000000000 */
[----:B--2---:R-:W2:Y:S01]  /*4ac0*/  LDS R0, [UR4+0x14] ;  /* 0x00001404ff007984 */ /* 0x004ea20008000800 */
[----:B------:R-:W-:Y:S01]  /*4ad0*/  ULOP3.LUT UR6, UR19, 0xffff, URZ, 0xc0, !UPT ;  /* 0x0000ffff13067892 */ /* 0x000fe2000f8ec0ff */
[----:B------:R-:W-:Y:S01]  /*4ae0*/  UMOV UR8, 0xffff ;  /* 0x0000ffff00087882 */ /* 0x000fe20000000000 */
[----:B------:R-:W-:Y:S02]  /*4af0*/  UMOV UR5, 0x1 ;  /* 0x0000000100057882 */ /* 0x000fe40000000000 */
[----:B------:R-:W-:-:S04]  /*4b00*/  USHF.R.U32.HI UR6, URZ, 0x5, UR6 ;  /* 0x00000005ff067899 */ /* 0x000fc80008011606 */
[----:B------:R-:W-:Y:S02]  /*4b10*/  USHF.L.U32 UR8, UR8, UR6, URZ ;  /* 0x0000000608087299 */ /* 0x000fe400080006ff */
[----:B------:R-:W-:-:S04]  /*4b20*/  USHF.L.U32 UR5, UR5, UR6, URZ ;  /* 0x0000000605057299 */ /* 0x000fc800080006ff */
[----:B--2---:R-:W-:-:S04]  /*4b30*/  LOP3.LUT R0, R0, UR8, RZ, 0xc0, !PT ;  /* 0x0000000800007c12 */ /* 0x004fc8000f8ec0ff */
[----:B------:R-:W-:-:S13]  /*4b40*/  ISETP.NE.AND P0, PT, R0, UR8, PT ;  /* 0x0000000800007c0c */ /* 0x000fda000bf05270 */
[----:B------:R-:W-:Y:S05]  /*4b50*/  @P0 BRA `(.L_x_95) ;  /* 0x0000000000580947 */ /* 0x000fea0003800000 */
[----:B------:R-:W2:Y:S02]  /*4b60*/  LDS R0, [UR4+0x18] ;  /* 0x00001804ff007984 */ /* 0x000ea40008000800 */
[----:B--2---:R-:W-:-:S04]  /*4b70*/  LOP3.LUT R0, R0, UR5, RZ, 0xc0, !PT ;  /* 0x0000000500007c12 */ /* 0x004fc8000f8ec0ff */
[----:B------:R-:W-:-:S13]  /*4b80*/  ISETP.NE.AND P0, PT, R0, UR5, PT ;  /* 0x0000000500007c0c */ /* 0x000fda000bf05270 */
[----:B------:R-:W-:Y:S05]  /*4b90*/  @P0 BRA `(.L_x_96) ;  /* 0x00000000003c0947 */ /* 0x000fea0003800000 */
[----:B------:R-:W2:Y:S01]  /*4ba0*/  S2R R2, SR_LANEID ;  /* 0x0000000000027919 */ /* 0x000ea20000000000 */
[----:B------:R-:W-:Y:S01]  /*4bb0*/  ULOP3.LUT UR8, URZ, UR8, URZ, 0x33, !UPT ;  /* 0x00000008ff087292 */ /* 0x000fe2000f8e33ff */
[----:B------:R-:W-:Y:S01]  /*4bc0*/  LOP3.LUT R4, RZ, UR5, RZ, 0x33, !PT ;  /* 0x00000005ff047c12 */ /* 0x000fe2000f8e33ff */
[----:B------:R-:W-:Y:S02]  /*4bd0*/  VOTEU.ANY UR7, UPT, PT ;  /* 0x0000000000077886 */ /* 0x000fe400038e0100 */
[----:B------:R-:W-:Y:S01]  /*4be0*/  UFLO.U32 UR7, UR7 ;  /* 0x00000007000772bd */ /* 0x000fe200080e0000 */
[----:B------:R-:W3:Y:S01]  /*4bf0*/  REDUX UR5, R4 ;  /* 0x00000000040573c4 */ /* 0x000ee20000000000 */
[----:B------:R-:W-:-:S06]  /*4c00*/  IMAD.U32 R0, RZ, RZ, UR8 ;  /* 0x00000008ff007e24 */ /* 0x000fcc000f8e00ff */
[----:B------:R1:W-:Y:S01]  /*4c10*/  UTCATOMSWS.AND URZ, UR8 ;  /* 0x0000000800ff79e3 */ /* 0x0003e20008000000 */
[----:B------:R-:W4:Y:S01]  /*4c20*/  REDUX UR6, R0 ;  /* 0x00000000000673c4 */ /* 0x000f220000000000 */
[----:B--2---:R-:W-:Y:S01]  /*4c30*/  ISETP.EQ.U32.AND P0, PT, R2, UR7, PT ;  /* 0x0000000702007c0c */ /* 0x004fe2000bf02070 */
[----:B---3--:R-:W-:Y:S01]  /*4c40*/  IMAD.U32 R2, RZ, RZ, UR5 ;  /* 0x00000005ff027e24 */ /* 0x008fe2000f8e00ff */
[----:B----4-:R-:W-:-:S11]  /*4c50*/  MOV R3, UR6 ;  /* 0x0000000600037c02 */ /* 0x010fd60008000f00 */
[----:B------:R1:W-:Y:S04]  /*4c60*/  @P0 ATOMS.AND RZ, [UR4+0x14], R3 ;  /* 0x00001403ffff098c */ /* 0x0003e8000a800004 */
[----:B------:R1:W-:Y:S01]  /*4c70*/  @P0 ATOMS.AND RZ, [UR4+0x18], R2 ;  /* 0x00001802ffff098c */ /* 0x0003e2000a800004 */
[----:B------:R-:W-:Y:S05]  /*4c80*/  BRA `(.L_x_97) ;  /* 0x0000000000147947 */ /* 0x000fea0003800000 */
.L_x_96:
[----:B------:R-:W-:Y:S02]  /*4c90*/  MOV R2, 0x4cb0 ;  /* 0x00004cb000027802 */ /* 0x000fe40000000f00 */
[----:B-1--45:R-:W-:Y:S05]  /*4ca0*/  CALL.REL.NOINC `($__internal_0_$__cuda_sm10x_tcgen05_guardrail_trap_col_being_dealloced_not_returned_by_alloc) ;  /* 0x0000004c006c7944 */ /* 0x032fea0003c00000 */
[----:B------:R-:W-:Y:S05]  /*4cb0*/  BRA `(.L_x_97) ;  /* 0x0000000000087947 */ /* 0x000fea0003800000 */
.L_x_95:
[----:B------:R-:W-:Y:S02]  /*4cc0*/  MOV R2, 0x4ce0 ;  /* 0x00004ce000027802 */ /* 0x000fe40000000f00 */
[----:B-1--45:R-:W-:Y:S05]  /*4cd0*/  CALL.REL.NOINC `($__internal_2_$__cuda_sm10x_tcgen05_guardrail_trap_unallocated_columns_being_dealloced) ;  /* 0x0000004c00787944 */ /* 0x032fea0003c00000 */
.L_x_97:
[----:B------:R-:W-:Y:S01]  /*4ce0*/  NOP ;  /* 0x0000000000007918 */ /* 0x000fe20000000000 */
[----:B-1----:R-:W-:Y:S05]  /*4cf0*/  EXIT ;  /* 0x000000000000794d */ /* 0x002fea0003800000 */
.L_x_79:
[----:B------:R-:W-:-:S09]  /*4d00*/  UISETP.NE.OR UP2, UPT, UR8, 0x3, !UP2 ;  /* 0x000000030800788c */ /* 0x000fd2000d745670 */
[----:B------:R-:W-:Y:S05]  /*4d10*/  BRA.U UP2, `(.L_x_98) ;  /* 0x0000000d02407547 */ /* 0x000fea000b800000 */
[----:B------:R-:W1:Y:S01]  /*4d20*/  LDC R0, c[0x0][0xb30] ;  /* 0x0002cc00ff007b82 */ /* 0x000e620000000800 */
[----:B------:R-:W2:Y:S01]  /*4d30*/  LDCU.64 UR8, c[0x0][0x888] ;  /* 0x00011100ff0877ac */ /* 0x000ea20008000a00 */
[----:B------:R-:W-:Y:S02]  /*4d40*/  HFMA2 R29, -RZ, RZ, 0, 0 ;  /* 0x00000000ff1d7431 */ /* 0x000fe400000001ff */
[----:B------:R-:W-:Y:S01]  /*4d50*/  IMAD.MOV.U32 R31, RZ, RZ, 0x1 ;  /* 0x00000001ff1f7424 */ /* 0x000fe200078e00ff */
[----:B------:R-:W-:Y:S01]  /*4d60*/  MOV R23, 0x1000 ;  /* 0x0000100000177802 */ /* 0x000fe20000000f00 */
[----:B------:R-:W4:Y:S01]  /*4d70*/  LDCU.64 UR4, c[0x0][0x890] ;  /* 0x00011200ff0477ac */ /* 0x000f220008000a00 */
[----:B------:R-:W-:Y:S01]  /*4d80*/  IMAD.MOV.U32 R30, RZ, RZ, RZ ;  /* 0x000000ffff1e7224 */ /* 0x000fe200078e00ff */
[----:B------:R-:W3:Y:S01]  /*4d90*/  LDC R19, c[0x0][0x370] ;  /* 0x0000dc00ff137b82 */ /* 0x000ee20000000800 */
[----:B------:R-:W-:Y:S01]  /*4da0*/  UMOV UR7, 0x400 ;  /* 0x0000040000077882 */ /* 0x000fe20000000000 */
[----:B------:R-:W-:-:S02]  /*4db0*/  UPLOP3.LUT UP1, UPT, UPT, UPT, UPT, 0x40, 0x4 ;  /* 0x000000000004789c */ /* 0x000fc40003f2e870 */
[----:B------:R-:W-:-:S04]  /*4dc0*/  ULEA UR7, UR37, UR7, 0x18 ;  /* 0x0000000725077291 */ /* 0x000fc8000f8ec0ff */
[----:B------:R-:W3:Y:S01]  /*4dd0*/  LDC R2, c[0x0][0xb0c] ;  /* 0x0002c300ff027b82 */ /* 0x000ee20000000800 */
[----:B------:R-:W-:Y:S02]  /*4de0*/  UIADD3 UR13, UPT, UPT, UR7, 0x228, URZ ;  /* 0x00000228070d7890 */ /* 0x000fe4000fffe0ff */
[----:B--2---:R-:W-:Y:S02]  /*4df0*/  UISETP.NE.U32.AND UP2, UPT, UR8, URZ, UPT ;  /* 0x000000ff0800728c */ /* 0x004fe4000bf45070 */
[----:B------:R-:W-:Y:S02]  /*4e00*/  UIADD3 UR17, UPT, UPT, UR7, 0x220, URZ ;  /* 0x0000022007117890 */ /* 0x000fe4000fffe0ff */
[----:B----4-:R-:W-:Y:S01]  /*4e10*/  UISETP.NE.U32.AND UP3, UPT, UR4, URZ, UPT ;  /* 0x000000ff0400728c */ /* 0x010fe2000bf65070 */
[----:B------:R-:W2:Y:S01]  /*4e20*/  LDC R18, c[0x0][0xb20] ;  /* 0x0002c800ff127b82 */ /* 0x000ea20000000800 */
[----:B-1----:R-:W-:Y:S01]  /*4e30*/  ISETP.NE.AND P1, PT, R0, 0x1, PT ;  /* 0x000000010000780c */ /* 0x002fe20003f25270 */
[----:B------:R-:W-:-:S02]  /*4e40*/  UISETP.NE.AND.EX UP2, UPT, UR9, URZ, UPT, UP2 ;  /* 0x000000ff0900728c */ /* 0x000fc4000bf45320 */
[----:B------:R-:W-:Y:S02]  /*4e50*/  UPRMT UR13, UR37, 0x654, UR13 ;  /* 0x00000654250d7896 */ /* 0x000fe4000800000d */
[----:B------:R-:W-:Y:S02]  /*4e60*/  UISETP.NE.AND.EX UP3, UPT, UR5, URZ, UPT, UP3 ;  /* 0x000000ff0500728c */ /* 0x000fe4000bf65330 */
[----:B------:R-:W1:Y:S08]  /*4e70*/  LDC.64 R32, c[0x0][0x348] ;  /* 0x0000d200ff207b82 */ /* 0x000e700000000a00 */
[----:B------:R-:W4:Y:S08]  /*4e80*/  LDC.64 R16, c[0x0][0xb10] ;  /* 0x0002c400ff107b82 */ /* 0x000f300000000a00 */
[----:B------:R-:W1:Y:S08]  /*4e90*/  LDC.64 R6, c[0x0][0xb18] ;  /* 0x0002c600ff067b82 */ /* 0x000e700000000a00 */
[----:B------:R-:W1:Y:S08]  /*4ea0*/  LDC.64 R4, c[0x0][0xb28] ;  /* 0x0002ca00ff047b82 */ /* 0x000e700000000a00 */
[----:B--23--:R-:W1:Y:S02]  /*4eb0*/  LDC R22, c[0x0][0x374] ;  /* 0x0000dd00ff167b82 */ /* 0x00ce640000000800 */
.L_x_107:
[C---:B------:R-:W-:Y:S02]  /*4ec0*/  LEA R0, R30.reuse, UR7, 0x3 ;  /* 0x000000071e007c11 */ /* 0x040fe4000f8e18ff */
[----:B------:R-:W-:Y:S02]  /*4ed0*/  SHF.L.U32 R3, R29, 0x1f, RZ ;  /* 0x0000001f1d037819 */ /* 0x000fe400000006ff */
[----:B------:R-:W-:Y:S02]  /*4ee0*/  LEA R24, R30, UR7, 0x4 ;  /* 0x000000071e187c11 */ /* 0x000fe4000f8e20ff */
[----:B--2---:R-:W2:Y:S02]  /*4ef0*/  SYNCS.PHASECHK.TRANS64.TRYWAIT P0, [R0+URZ+0x250], R3 ;  /* 0x00025003000075a7 */ /* 0x004ea400080011ff */
[----:B--2---:R-:W-:Y:S05]  /*4f00*/  @!P0 BRA `(.L_x_99) ;  /* 0x0000004800108947 */ /* 0x004fea0003800000 */
.L_x_223:
[----:B------:R-:W-:Y:S01]  /*4f10*/  ISETP.GE.AND P0, PT, R40, 0x1, PT ;  /* 0x000000012800780c */ /* 0x000fe20003f06270 */
[----:B------:R-:W3:Y:S01]  /*4f20*/  LDS.128 R24, [R24+0x2e0] ;  /* 0x0002e00018187984 */ /* 0x000ee20000000c00 */
[----:B--2---:R-:W-:Y:S01]  /*4f30*/  VIADD R0, R0, 0x260 ;  /* 0x0000026000007836 */ /* 0x004fe20000000000 */
[----:B------:R-:W-:Y:S01]  /*4f40*/  @!PT LDS RZ, [RZ] ;  /* 0x00000000fffff984 */ /* 0x000fe20000000800 */
[----:B------:R-:W-:Y:S01]  /*4f50*/  @!PT LDS RZ, [RZ] ;  /* 0x00000000fffff984 */ /* 0x000fe20000000800 */
[----:B------:R-:W-:Y:S01]  /*4f60*/  @!PT LDS RZ, [RZ] ;  /* 0x00000000fffff984 */ /* 0x000fe20000000800 */
[----:B------:R-:W-:Y:S01]  /*4f70*/  @!PT LDS RZ, [RZ] ;  /* 0x00000000fffff984 */ /* 0x000fe20000000800 */
[----:B------:R2:W-:Y:S06]  /*4f80*/  MEMBAR.ALL.CTA ;  /* 0x0000000000007992 */ /* 0x0005ec0000008000 */
[----:B--2---:R-:W2:Y:S01]  /*4f90*/  FENCE.VIEW.ASYNC.S ;  /* 0x00000000000073c6 */ /* 0x004ea20000000000 */
[----:B------:R-:W-:Y:S04]  /*4fa0*/  PRMT R0, RZ, 0x654, R0 ;  /* 0x00000654ff007816 */ /* 0x000fe80000000000 */
[----:B--2---:R2:W-:Y:S01]  /*4fb0*/  SYNCS.ARRIVE.TRANS64.RED.A1T0 RZ, [R0+URZ], RZ ;  /* 0x000000ff00ff79a7 */ /* 0x0045e200081004ff */
[----:B---3--:R-:W-:Y:S11]  /*4fc0*/  LOP3.LUT P3, RZ, R26, 0x1, RZ, 0xc0, !PT ;  /* 0x000000011aff7812 */ /* 0x008ff6000786c0ff */
[----:B------:R-:W-:Y:S02]  /*4fd0*/  @!UPT UIADD3 URZ, UPT, UPT, URZ, URZ, URZ ;  /* 0x000000fffffff290 */ /* 0x000fe4000fffe0ff */
[----:B------:R-:W-:Y:S02]  /*4fe0*/  @P3 MOV R13, R24 ;  /* 0x00000018000d3202 */ /* 0x000fe40000000f00 */
[----:B------:R-:W-:Y:S01]  /*4ff0*/  @P3 LOP3.LUT R8, R25, 0xffff, RZ, 0xc0, !PT ;  /* 0x0000ffff19083812 */ /* 0x000fe200078ec0ff */
[----:B--2---:R-:W-:Y:S06]  /*5000*/  @!P0 BRA `(.L_x_100) ;  /* 0x0000000000a48947 */ /* 0x004fec0003800000 */
[----:B-1----:R-:W-:Y:S01]  /*5010*/  IMAD.HI.U32 R35, R22, R7, RZ ;  /* 0x0000000716237227 */ /* 0x002fe200078e00ff */
[----:B------:R-:W-:Y:S02]  /*5020*/  ISETP.NE.AND P0, PT, R6, 0x1, PT ;  /* 0x000000010600780c */ /* 0x000fe40003f05270 */
[----:B------:R-:W-:Y:S01]  /*5030*/  ISETP.NE.AND P2, PT, R40, 0x1, PT ;  /* 0x000000012800780c */ /* 0x000fe20003f45270 */
[----:B----4-:R-:W-:Y:S01]  /*5040*/  IMAD.HI.U32 R34, R19, R16, RZ ;  /* 0x0000001013227227 */ /* 0x010fe200078e00ff */
[----:B------:R-:W-:Y:S02]  /*5050*/  SHF.R.U32.HI R35, RZ, R18, R35 ;  /* 0x00000012ff237219 */ /* 0x000fe40000011623 */
[----:B------:R-:W-:Y:S01]  /*5060*/  ISETP.NE.AND P4, PT, R2, 0x1, PT ;  /* 0x000000010200780c */ /* 0x000fe20003f85270 */
[----:B------:R-:W-:Y:S01]  /*5070*/  IMAD.HI.U32 R36, R13, R16, RZ ;  /* 0x000000100d247227 */ /* 0x000fe200078e00ff */
[----:B------:R-:W-:Y:S02]  /*5080*/  SHF.R.U32.HI R34, RZ, R17, R34 ;  /* 0x00000011ff227219 */ /* 0x000fe40000011622 */
[----:B------:R-:W-:Y:S01]  /*5090*/  SEL R3, R22, R35, !P0 ;  /* 0x0000002316037207 */ /* 0x000fe20004000000 */
[C---:B------:R-:W-:Y:S01]  /*50a0*/  IMAD.HI.U32 R35, R8.reuse, R7, RZ ;  /* 0x0000000708237227 */ /* 0x040fe200078e00ff */
[----:B------:R-:W-:Y:S02]  /*50b0*/  SEL R11, R19, R34, !P4 ;  /* 0x00000022130b7207 */ /* 0x000fe40006000000 */
[----:B------:R-:W-:Y:S01]  /*50c0*/  SHF.R.U32.HI R36, RZ, R17, R36 ;  /* 0x00000011ff247219 */ /* 0x000fe20000011624 */
[----:B------:R-:W-:Y:S01]  /*50d0*/  IMAD.HI.U32 R38, R3, R4, RZ ;  /* 0x0000000403267227 */ /* 0x000fe200078e00ff */
[----:B------:R-:W-:Y:S03]  /*50e0*/  SHF.R.U32.HI R35, RZ, R18, R35 ;  /* 0x00000012ff237219 */ /* 0x000fe60000011623 */
[----:B------:R-:W-:Y:S01]  /*50f0*/  IMAD.HI.U32 R34, R11, R4, RZ ;  /* 0x000000040b227227 */ /* 0x000fe200078e00ff */
[----:B------:R-:W-:Y:S02]  /*5100*/  @P2 SHF.R.U32.HI R3, RZ, R5, R38 ;  /* 0x00000005ff032219 */ /* 0x000fe40000011626 */
[----:B------:R-:W-:Y:S02]  /*5110*/  SEL R9, R8, R35, !P0 ;  /* 0x0000002308097207 */ /* 0x000fe40004000000 */
[----:B------:R-:W-:Y:S01]  /*5120*/  @P2 SHF.R.U32.HI R11, RZ, R5, R34 ;  /* 0x00000005ff0b2219 */ /* 0x000fe20000011622 */
[C---:B------:R-:W-:Y:S01]  /*5130*/  IMAD R10, R40.reuse, R3, RZ ;  /* 0x00000003280a7224 */ /* 0x040fe200078e02ff */
[----:B------:R-:W-:Y:S01]  /*5140*/  SEL R3, R13, R36, !P4 ;  /* 0x000000240d037207 */ /* 0x000fe20006000000 */
[C---:B------:R-:W-:Y:S03]  /*5150*/  IMAD.HI.U32 R14, R9.reuse, R4, RZ ;  /* 0x00000004090e7227 */ /* 0x040fe600078e00ff */
[----:B------:R-:W-:Y:S01]  /*5160*/  ISETP.GE.AND P0, PT, R9, R10, PT ;  /* 0x0000000a0900720c */ /* 0x000fe20003f06270 */
[C---:B------:R-:W-:Y:S01]  /*5170*/  IMAD R12, R40.reuse, R11, RZ ;  /* 0x0000000b280c7224 */ /* 0x040fe200078e02ff */
[-C--:B------:R-:W-:Y:S04]  /*5180*/  SHF.R.U32.HI R14, RZ, R5.reuse, R14 ;  /* 0x00000005ff0e7219 */ /* 0x080fe8000001160e */
[----:B------:R-:W-:Y:S02]  /*5190*/  ISETP.GE.OR P0, PT, R3, R12, P0 ;  /* 0x0000000c0300720c */ /* 0x000fe40000706670 */
[----:B------:R-:W-:Y:S05]  /*51a0*/  SEL R15, R9, R14, !P2 ;  /* 0x0000000e090f7207 */ /* 0x000fea0005000000 */
[----:B------:R-:W-:Y:S04]  /*51b0*/  IMAD.MOV R14, RZ, RZ, -R15 ;  /* 0x000000ffff0e7224 */ /* 0x000fe800078e0a0f */
[----:B------:R-:W-:Y:S02]  /*51c0*/  IMAD R14, R40, R14, R9 ;  /* 0x0000000e280e7224 */ /* 0x000fe400078e0209 */
[C---:B------:R-:W-:Y:S05]  /*51d0*/  @!P0 IMAD.HI.U32 R10, R3.reuse, R4, RZ ;  /* 0x00000004030a8227 */ /* 0x040fea00078e00ff */
[----:B------:R-:W-:Y:S04]  /*51e0*/  @!P0 SHF.R.U32.HI R10, RZ, R5, R10 ;  /* 0x00000005ff0a8219 */ /* 0x000fe8000001160a */
[----:B------:R-:W-:Y:S01]  /*51f0*/  @!P0 SEL R0, R3, R10, !P2 ;  /* 0x0000000a03008207 */ /* 0x000fe20005000000 */
[----:B------:R-:W-:Y:S03]  /*5200*/  IMAD.MOV R10, RZ, RZ, -R3 ;  /* 0x000000ffff0a7224 */ /* 0x000fe600078e0a03 */
[----:B------:R-:W-:Y:S01]  /*5210*/  @!P0 IADD3 R15, PT, PT, R15, -R0, RZ ;  /* 0x800000000f0f8210 */ /* 0x000fe20007ffe0ff */
[----:B------:R-:W-:Y:S01]  /*5220*/  @!P0 IMAD R0, R11, R14, R0 ;  /* 0x0000000e0b008224 */ /* 0x000fe200078e0200 */
[----:B------:R-:W-:Y:S01]  /*5230*/  IADD3 R11, PT, PT, -R9, RZ, RZ ;  /* 0x000000ff090b7210 */ /* 0x000fe20007ffe1ff */
[----:B------:R-:W-:Y:S02]  /*5240*/  IMAD R13, R2, R10, R13 ;  /* 0x0000000a020d7224 */ /* 0x000fe400078e020d */
[----:B------:R-:W-:Y:S02]  /*5250*/  @!P0 IMAD R9, R15, R40, R3 ;  /* 0x000000280f098224 */ /* 0x000fe400078e0203 */
[----:B------:R-:W-:Y:S02]  /*5260*/  @!P0 IMAD.MOV.U32 R3, RZ, RZ, R0 ;  /* 0x000000ffff038224 */ /* 0x000fe400078e0000 */
[----:B------:R-:W-:Y:S02]  /*5270*/  IMAD R8, R6, R11, R8 ;  /* 0x0000000b06087224 */ /* 0x000fe400078e0208 */
[----:B------:R-:W-:Y:S02]  /*5280*/  IMAD R13, R3, R2, R13 ;  /* 0x00000002030d7224 */ /* 0x000fe400078e020d */
[----:B------:R-:W-:Y:S02]  /*5290*/  IMAD R8, R9, R6, R8 ;  /* 0x0000000609087224 */ /* 0x000fe400078e0208 */
.L_x_100:
[----:B------:R-:W-:Y:S05]  /*52a0*/  BRA.U UP1, `(.L_x_101) ;  /* 0x0000000101107547 */ /* 0x000fea000b800000 */
[----:B------:R-:W-:Y:S04]  /*52b0*/  MOV R0, UR6 ;  /* 0x0000000600007c02 */ /* 0x000fe80008000f00 */
[----:B------:R-:W-:Y:S04]  /*52c0*/  SHF.L.U32 R3, R0, 0x1f, RZ ;  /* 0x0000001f00037819 */ /* 0x000fe800000006ff */
[----:B------:R-:W2:Y:S02]  /*52d0*/  SYNCS.PHASECHK.TRANS64.TRYWAIT P0, [UR7+0x248], R3 ;  /* 0x00024803ff0075a7 */ /* 0x000ea40008001107 */
[----:B--2---:R-:W-:Y:S05]  /*52e0*/  @!P0 BRA `(.L_x_102) ;  /* 0x00000044002c8947 */ /* 0x004fea0003800000 */
.L_x_101:
[----:B------:R-:W-:Y:S02]  /*52f0*/  R2UR UR19, R21 ;  /* 0x00000000151372ca */ /* 0x000fe400000e0000 */
[----:B------:R-:W-:Y:S02]  /*5300*/  R2UR UR18, R20 ;  /* 0x00000000141272ca */ /* 0x000fe400000e0000 */
[----:B------:R-:W-:Y:S02]  /*5310*/  ISETP.NE.U32.AND P2, PT, RZ, UR4, PT ;  /* 0x00000004ff007c0c */ /* 0x000fe4000bf45070 */
[----:B------:R-:W-:Y:S02]  /*5320*/  SHF.L.U32 R12, R31, 0x1f, RZ ;  /* 0x0000001f1f0c7819 */ /* 0x000fe400000006ff */
[----:B------:R-:W-:Y:S05]  /*5330*/  ISETP.NE.AND.EX P2, PT, RZ, UR5, PT, P2 ;  /* 0x00000005ff007c0c */ /* 0x000fea000bf45320 */
[----:B------:R-:W-:Y:S02]  /*5340*/  USHF.L.U32 UR19, UR19, 0x6, URZ ;  /* 0x0000000613137899 */ /* 0x000fe400080006ff */
[----:B------:R-:W-:Y:S01]  /*5350*/  USHF.L.U32 UR18, UR18, 0x7, URZ ;  /* 0x0000000712127899 */ /* 0x000fe200080006ff */
[----:B------:R-:W-:Y:S11]  /*5360*/  BRA.U !UP3, `(.L_x_103) ;  /* 0x000000010b347547 */ /* 0x000ff6000b800000 */
[----:B------:R-:W-:Y:S01]  /*5370*/  UPLOP3.LUT UP0, UPT, UPT, UPT, UP2, 0x80, 0x8 ;  /* 0x000000000008789c */ /* 0x000fe20003f0f020 */
[----:B--2---:R-:W-:Y:S02]  /*5380*/  HFMA2 R0, -RZ, RZ, 0, 5.9604644775390625e-08 ;  /* 0x00000001ff007431 */ /* 0x004fe400000001ff */
[----:B------:R-:W-:Y:S03]  /*5390*/  IMAD.MOV.U32 R91, RZ, RZ, 0x1 ;  /* 0x00000001ff5b7424 */ /* 0x000fe600078e00ff */
[----:B------:R-:W-:Y:S05]  /*53a0*/  PLOP3.LUT P0, PT, PT, PT, UP0, 0x80, 0x8 ;  /* 0x000000000008781c */ /* 0x000fea0003f0f008 */
[----:B------:R-:W2:Y:S01]  /*53b0*/  @UP0 LDCU.64 UR10, c[0x0][0x888] ;  /* 0x00011100ff0a07ac */ /* 0x000ea20008000a00 */
[----:B------:R-:W-:Y:S07]  /*53c0*/  @UP0 UIMAD UR8, UR36, UR4, URZ ;  /* 0x00000004240802a4 */ /* 0x000fee000f8e02ff */
[----:B------:R-:W-:Y:S01]  /*53d0*/  @!P0 PRMT R91, R0, 0x7610, R91 ;  /* 0x00007610005b8816 */ /* 0x000fe2000000005b */
[----:B--2---:R-:W-:Y:S03]  /*53e0*/  @UP0 UIMAD.WIDE UR10, UR8, 0x4, UR10 ;  /* 0x00000004080a08a5 */ /* 0x004fe6000f8e020a */
[----:B------:R-:W2:Y:S03]  /*53f0*/  @!UP0 LDCU UR8, c[0x0][0x880] ;  /* 0x00011000ff0887ac */ /* 0x000ea60008000800 */
[----:B------:R-:W-:Y:S01]  /*5400*/  IMAD.U32 R10, RZ, RZ, UR10 ;  /* 0x0000000aff0a7e24 */ /* 0x000fe2000f8e00ff */
[----:B------:R-:W-:Y:S05]  /*5410*/  MOV R11, UR11 ;  /* 0x0000000b000b7c02 */ /* 0x000fea0008000f00 */
[----:B-----5:R3:W5:Y:S02]  /*5420*/  @P0 LDG.E R50, desc[UR46][R10.64] ;  /* 0x0000002e0a320981 */ /* 0x020764000c1e1900 */
[----:B--23--:R-:W-:Y:S07]  /*5430*/  @!P0 IMAD.U32 R50, RZ, RZ, UR8 ;  /* 0x00000008ff328e24 */ /* 0x00cfee000f8e00ff */
.L_x_103:
[----:B-----5:R-:W-:Y:S01]  /*5440*/  @!P2 ISETP.EQ.AND P0, PT, R50, RZ, PT ;  /* 0x000000ff3200a20c */ /* 0x020fe20003f02270 */
[----:B------:R-:W-:Y:S01]  /*5450*/  @!UPT UIADD3 URZ, UPT, UPT, URZ, URZ, URZ ;  /* 0x000000fffffff290 */ /* 0x000fe2000fffe0ff */
[----:B------:R-:W-:Y:S11]  /*5460*/  @!P2 BRA `(.L_x_104) ;  /* 0x000000000014a947 */ /* 0x000ff60003800000 */
[----:B------:R-:W-:Y:S02]  /*5470*/  LOP3.LUT P2, RZ, R91, 0xff, RZ, 0xc0, !PT ;  /* 0x000000ff5bff7812 */ /* 0x000fe4000784c0ff */
[----:B------:R-:W-:Y:S04]  /*5480*/  PLOP3.LUT P0, PT, PT, PT, UP0, 0x80, 0x8 ;  /* 0x000000000008781c */ /* 0x000fe80003f0f008 */
[----:B------:R-:W-:Y:S07]  /*5490*/  PLOP3.LUT P0, PT, P0, PT, PT, 0x8, 0x80 ;  /* 0x000000000080781c */ /* 0x000fee000070e170 */
[----:B------:R-:W-:Y:S11]  /*54a0*/  @P2 ISETP.EQ.AND P0, PT, R50, RZ, PT ;  /* 0x000000ff3200220c */ /* 0x000ff60003f02270 */
[----:B------:R-:W-:Y:S02]  /*54b0*/  @!UPT UIADD3 URZ, UPT, UPT, URZ, URZ, URZ ;  /* 0x000000fffffff290 */ /* 0x000fe4000fffe0ff */
.L_x_104:
[----:B------:R-:W3:Y:S01]  /*54c0*/  SYNCS.PHASECHK.TRANS64.TRYWAIT P2, [UR7+0x230], R12 ;  /* 0x0002300cff0075a7 */ /* 0x000ee20008041107 */
[----:B------:R-:W-:Y:S04]  /*54d0*/  ELECT P4, URZ, PT ;  /* 0x0000000000ff782f */ /* 0x000fe80003880000 */
[----:B------:R-:W-:Y:S11]  /*54e0*/  PLOP3.LUT P4, PT, P0, P4, PT, 0xf2, 0x2f ;  /* 0x00000000002f781c */ /* 0x000ff60000789e72 */
[----:B------:R-:W-:Y:S02]  /*54f0*/  @!UPT UIADD3 URZ, UPT, UPT, URZ, URZ, URZ ;  /* 0x000000fffffff290 */ /* 0x000fe4000fffe0ff */
[----:B-1----:R-:W-:Y:S05]  /*5500*/  @!P4 IADD3 R21, P0, PT, R32, 0x580, RZ ;  /* 0x000005802015c810 */ /* 0x002fea0007f1e0ff */
[----:B------:R-:W-:Y:S01]  /*5510*/  @!P4 IMAD.X R20, RZ, RZ, R33, P0 ;  /* 0x000000ffff14c224 */ /* 0x000fe200000e0621 */
[----:B---3--:R-:W-:Y:S07]  /*5520*/  @!P2 BRA `(.L_x_105) ;  /* 0x0000004000b4a947 */ /* 0x008fee0003800000 */
.L_x_226:
[----:B------:R-:W3:Y:S01]  /*5530*/  LDC.64 R14, c[0x0][0xb10] ;  /* 0x0002c400ff0e7b82 */ /* 0x000ee20000000a00 */
[----:B------:R-:W-:Y:S01]  /*5540*/  @!P4 R2UR UR8, R20 ;  /* 0x000000001408c2ca */ /* 0x000fe200000e0000 */
[----:B------:R-:W-:Y:S01]  /*5550*/  VOTEU.ALL UP1, P4 ;  /* 0x0000000000ff7886 */ /* 0x000fe20002020000 */
[----:B------:R-:W-:Y:S01]  /*5560*/  @!P4 R2UR UR9, R21 ;  /* 0x000000001509c2ca */ /* 0x000fe200000e0000 */
[----:B------:R-:W-:Y:S01]  /*5570*/  UMOV UR10, 0x0 ;  /* 0x00000000000a7882 */ /* 0x000fe20000000000 */
[----:B------:R-:W-:Y:S03]  /*5580*/  UMOV UR11, 0x10000000 ;  /* 0x10000000000b7882 */ /* 0x000fe60000000000 */
[----:B------:R-:W5:Y:S01]  /*5590*/  LDC.64 R10, c[0x0][0xb18] ;  /* 0x0002c600ff0a7b82 */ /* 0x000f620000000a00 */
[----:B------:R-:W-:Y:S01]  /*55a0*/  @!UP1 UIADD3 UR16, UPT, UPT, UR7, 0x400, URZ ;  /* 0x0000040007109890 */ /* 0x000fe2000fffe0ff */
[----:B------:R-:W-:Y:S01]  /*55b0*/  @P3 SHF.R.U32.HI R28, RZ, 0x10, R25 ;  /* 0x00000010ff1c3819 */ /* 0x000fe20000011619 */
[----:B------:R-:W-:Y:S01]  /*55c0*/  VOTEU.ALL UP1, P4 ;  /* 0x0000000000ff7886 */ /* 0x000fe20002020000 */
[----:B------:R-:W-:Y:S01]  /*55d0*/  UMOV UR20, UR36 ;  /* 0x0000002400147c82 */ /* 0x000fe20008000000 */
[----:B------:R-:W-:Y:S03]  /*55e0*/  VIADD R30, R30, 0x1 ;  /* 0x000000011e1e7836 */ /* 0x000fe60000000000 */
[----:B--2---:R-:W2:Y:S01]  /*55f0*/  @!P1 LDC R0, c[0x0][0xb20] ;  /* 0x0002c800ff009b82 */ /* 0x004ea20000000800 */
[----:B------:R-:W-:Y:S01]  /*5600*/  IMAD.U32 R21, RZ, RZ, UR8 ;  /* 0x00000008ff157e24 */ /* 0x000fe2000f8e00ff */
[----:B------:R-:W-:Y:S06]  /*5610*/  UPRMT UR8, UR37, 0x654, UR17 ;  /* 0x0000065425087896 */ /* 0x000fec0008000011 */
[----:B-1----:R-:W1:Y:S01]  /*5620*/  @!P1 LDC R3, c[0x0][0xb0c] ;  /* 0x0002c300ff039b82 */ /* 0x002e620000000800 */
[----:B------:R-:W-:Y:S01]  /*5630*/  IMAD.U32 R20, RZ, RZ, UR9 ;  /* 0x00000009ff147e24 */ /* 0x000fe2000f8e00ff */
[----:B------:R-:W-:Y:S04]  /*5640*/  @!P4 R2UR UR15, R21 ;  /* 0x00000000150fc2ca */ /* 0x000fe800000e0000 */
[----:B------:R-:W-:Y:S01]  /*5650*/  @!P4 R2UR UR14, R20 ;  /* 0x00000000140ec2ca */ /* 0x000fe200000e0000 */
[----:B------:R-:W-:Y:S11]  /*5660*/  @!P4 IMAD.MOV.U32 R20, RZ, RZ, 0x1000 ;  /* 0x00001000ff14c424 */ /* 0x000ff600078e00ff */
[----:B------:R-:W-:Y:S01]  /*5670*/  @!UPT UIADD3 URZ, UPT, UPT, URZ, URZ, URZ ;  /* 0x000000fffffff290 */ /* 0x000fe2000fffe0ff */
[----:B------:R1:W-:Y:S01]  /*5680*/  @!UP1 UTMALDG.3D [UR16], [UR14], desc[UR10] ;  /* 0x00000a100e0095b4 */ /* 0x0003e20008011000 */
[----:B------:R1:W-:Y:S02]  /*5690*/  @!P4 SYNCS.ARRIVE.TRANS64.RED.A0TR RZ, [UR7+0x220], R20 ;  /* 0x00022014ffffc9a7 */ /* 0x0003e40008300407 */
[----:B-1----:R-:W-:Y:S01]  /*56a0*/  @!P1 ISETP.NE.AND P2, PT, R3, 0x1, PT ;  /* 0x000000010300980c */ /* 0x002fe20003f45270 */
[C---:B---3--:R-:W-:Y:S01]  /*56b0*/  @!P1 IMAD.HI.U32 R14, R13.reuse, R14, RZ ;  /* 0x0000000e0d0e9227 */ /* 0x048fe200078e00ff */
[----:B-----5:R-:W-:Y:S03]  /*56c0*/  @!P1 ISETP.NE.AND P0, PT, R10, 0x1, PT ;  /* 0x000000010a00980c */ /* 0x020fe60003f05270 */
[C---:B------:R-:W-:Y:S01]  /*56d0*/  @!P1 IMAD.HI.U32 R11, R8.reuse, R11, RZ ;  /* 0x0000000b080b9227 */ /* 0x040fe200078e00ff */
[----:B------:R-:W-:Y:S04]  /*56e0*/  @!P1 SHF.R.U32.HI R14, RZ, R15, R14 ;  /* 0x0000000fff0e9219 */ /* 0x000fe8000001160e */
[----:B--2---:R-:W-:Y:S01]  /*56f0*/  @!P1 SHF.R.U32.HI R9, RZ, R0, R11 ;  /* 0x00000000ff099219 */ /* 0x004fe2000001160b */
[----:B------:R-:W-:Y:S01]  /*5700*/  SYNCS.ARRIVE.TRANS64.RED.A1T0 RZ, [UR8], RZ ;  /* 0x000000ffffff79a7 */ /* 0x000fe20008100408 */
[----:B------:R-:W-:Y:S02]  /*5710*/  @!P1 SEL R14, R13, R14, !P2 ;  /* 0x0000000e0d0e9207 */ /* 0x000fe40005000000 */
[----:B------:R-:W-:Y:S01]  /*5720*/  @!P1 SEL R9, R8, R9, !P0 ;  /* 0x0000000908099207 */ /* 0x000fe20004000000 */
[----:B------:R-:W1:Y:S04]  /*5730*/  SYNCS.PHASECHK.TRANS64.TRYWAIT P5, [UR7+0x238], R12 ;  /* 0x0002380cff0075a7 */ /* 0x000e6800080a1107 */
[----:B------:R-:W-:Y:S02]  /*5740*/  @!P1 IMAD.IADD R0, R9, 0x1, -R14 ;  /* 0x0000000109009824 */ /* 0x000fe400078e0a0e */
[----:B------:R-:W-:Y:S02]  /*5750*/  @!P1 IMAD.IADD R9, R14, 0x1, -R9 ;  /* 0x000000010e099824 */ /* 0x000fe400078e0a09 */
[----:B------:R-:W-:Y:S02]  /*5760*/  @!P1 IMAD R13, R0, R3, R13 ;  /* 0x00000003000d9224 */ /* 0x000fe400078e020d */
[----:B------:R-:W-:Y:S01]  /*5770*/  @!P1 IMAD R8, R9, R10, R8 ;  /* 0x0000000a09089224 */ /* 0x000fe200078e0208 */
[----:B-1----:R-:W-:Y:S06]  /*5780*/  @!P5 BRA `(.L_x_106) ;  /* 0x000000400034d947 */ /* 0x002fec0003800000 */
.L_x_228:
[----:B-1----:R-:W-:Y:S01]  /*5790*/  @!P4 IADD3 R3, P0, PT, R32, 0x580, RZ ;  /* 0x000005802003c810 */ /* 0x002fe20007f1e0ff */
[----:B------:R-:W-:Y:S01]  /*57a0*/  VOTEU.ALL UP1, P4 ;  /* 0x0000000000ff7886 */ /* 0x000fe20002020000 */
[----:B------:R-:W-:Y:S01]  /*57b0*/  UMOV UR20, 0x0 ;  /* 0x0000000000147882 */ /* 0x000fe20000000000 */
[----:B------:R-:W-:Y:S01]  /*57c0*/  UMOV UR21, 0x10000000 ;  /* 0x1000000000157882 */ /* 0x000fe20000000000 */
[----:B------:R-:W-:Y:S01]  /*57d0*/  @!P4 R2UR UR9, R3 ;  /* 0x000000000309c2ca */ /* 0x000fe200000e0000 */
[----:B------:R-:W-:Y:S01]  /*57e0*/  @!P4 IMAD.X R0, RZ, RZ, R33, P0 ;  /* 0x000000ffff00c224 */ /* 0x000fe200000e0621 */
[----:B------:R-:W-:Y:S01]  /*57f0*/  @!UP1 UIADD3 UR10, UPT, UPT, UR18, 0x40, URZ ;  /* 0x00000040120a9890 */ /* 0x000fe2000fffe0ff */
[----:B------:R-:W-:Y:S01]  /*5800*/  ISETP.NE.AND P0, PT, R30, 0x2, PT ;  /* 0x000000021e00780c */ /* 0x000fe20003f05270 */
[----:B------:R-:W-:Y:S01]  /*5810*/  UMOV UR11, UR19 ;  /* 0x00000013000b7c82 */ /* 0x000fe20008000000 */
[----:B------:R-:W-:Y:S01]  /*5820*/  UMOV UR12, UR36 ;  /* 0x00000024000c7c82 */ /* 0x000fe20008000000 */
[----:B------:R-:W-:Y:S01]  /*5830*/  @!P4 R2UR UR8, R0 ;  /* 0x000000000008c2ca */ /* 0x000fe200000e0000 */
[----:B------:R-:W-:Y:S01]  /*5840*/  IMAD.IADD R20, R8, 0x1, R83 ;  /* 0x0000000108147824 */ /* 0x000fe200078e0253 */
[----:B------:R-:W-:Y:S01]  /*5850*/  @P3 R2UR UR36, R28 ;  /* 0x000000001c2432ca */ /* 0x000fe200000e0000 */
[----:B------:R-:W-:Y:S01]  /*5860*/  IMAD.IADD R21, R13, 0x1, R90 ;  /* 0x000000010d157824 */ /* 0x000fe200078e025a */
[----:B------:R-:W-:Y:S02]  /*5870*/  SEL R0, RZ, 0x1, P0 ;  /* 0x00000001ff007807 */ /* 0x000fe40000000000 */
[----:B------:R-:W-:Y:S01]  /*5880*/  LOP3.LUT R31, R31, 0x1, RZ, 0x3c, !PT ;  /* 0x000000011f1f7812 */ /* 0x000fe200078e3cff */
[----:B------:R-:W-:Y:S01]  /*5890*/  IMAD.U32 R10, RZ, RZ, UR9 ;  /* 0x00000009ff0a7e24 */ /* 0x000fe2000f8e00ff */
[----:B------:R-:W-:Y:S01]  /*58a0*/  @!UP1 UIADD3 UR9, UPT, UPT, UR7, 0x228, URZ ;  /* 0x0000022807099890 */ /* 0x000fe2000fffe0ff */
[----:B------:R-:W-:Y:S02]  /*58b0*/  LOP3.LUT R29, R29, R0, RZ, 0x3c, !PT ;  /* 0x000000001d1d7212 */ /* 0x000fe400078e3cff */
[----:B------:R-:W-:Y:S02]  /*58c0*/  SEL R30, R30, RZ, P0 ;  /* 0x000000ff1e1e7207 */ /* 0x000fe40000000000 */
[----:B------:R-:W-:Y:S01]  /*58d0*/  IMAD.U32 R11, RZ, RZ, UR8 ;  /* 0x00000008ff0b7e24 */ /* 0x000fe2000f8e00ff */
[----:B------:R-:W-:Y:S01]  /*58e0*/  @!P4 R2UR UR14, R10 ;  /* 0x000000000a0ec2ca */ /* 0x000fe200000e0000 */
[----:B------:R-:W-:Y:S01]  /*58f0*/  @!UP1 UIADD3 UR8, UPT, UPT, UR7, 0x1400, URZ ;  /* 0x0000140007089890 */ /* 0x000fe2000fffe0ff */
[----:B------:R-:W-:Y:S02]  /*5900*/  VOTEU.ALL UP1, P4 ;  /* 0x0000000000ff7886 */ /* 0x000fe40002020000 */
[----:B------:R-:W-:Y:S11]  /*5910*/  @!P4 R2UR UR15, R11 ;  /* 0x000000000b0fc2ca */ /* 0x000ff600000e0000 */
[----:B------:R-:W-:Y:S02]  /*5920*/  @!UPT UIADD3 URZ, UPT, UPT, URZ, URZ, URZ ;  /* 0x000000fffffff290 */ /* 0x000fe4000fffe0ff */
[----:B------:R2:W-:Y:S01]  /*5930*/  @!UP1 UTMALDG.3D [UR8], [UR14], desc[UR20] ;  /* 0x000014080e0095b4 */ /* 0x0005e20008011000 */
[----:B------:R2:W-:Y:S01]  /*5940*/  @!P4 SYNCS.ARRIVE.TRANS64.RED.A0TR RZ, [UR7+0x228], R23 ;  /* 0x00022817ffffc9a7 */ /* 0x0005e20008300407 */
[----:B------:R-:W-:Y:S01]  /*5950*/  UPLOP3.LUT UP1, UPT, UPT, UPT, UPT, 0x80, 0x8 ;  /* 0x000000000008789c */ /* 0x000fe20003f2f070 */
[----:B------:R-:W-:Y:S01]  /*5960*/  SYNCS.ARRIVE.TRANS64.RED.A1T0 RZ, [UR13], RZ ;  /* 0x000000ffffff79a7 */ /* 0x000fe2000810040d */
[----:B------:R-:W-:Y:S09]  /*5970*/  @P3 BRA `(.L_x_107) ;  /* 0xfffffff400503947 */ /* 0x000ff2000383ffff */
[----:B------:R-:W-:-:S04]  /*5980*/  SHF.L.U32 R3, R31, 0x1f, RZ ;  /* 0x0000001f1f037819 */ /* 0x000fc800000006ff */
[----:B------:R-:W1:Y:S02]  /*5990*/  SYNCS.PHASECHK.TRANS64.TRYWAIT P0, [UR7+0x230], R3 ;  /* 0x00023003ff0075a7 */ /* 0x000e640008001107 */
[----:B-1----:R-:W-:Y:S05]  /*59a0*/  @!P0 BRA `(.L_x_108) ;  /* 0x0000003c00c48947 */ /* 0x002fea0003800000 */
.L_x_230:
[----:B-1----:R-:W-:-:S07]  /*59b0*/  MOV R0, UR7 ;  /* 0x0000000700007c02 */ /* 0x002fce0008000f00 */
.L_x_109:
[----:B-1----:R-:W-:-:S04]  /*59c0*/  SHF.L.U32 R3, R31, 0x1f, RZ ;  /* 0x0000001f1f037819 */ /* 0x002fc800000006ff */
[----:B------:R1:W3:Y:S03]  /*59d0*/  SYNCS.PHASECHK.TRANS64.TRYWAIT P0, [R0+URZ+0x238], R3 ;  /* 0x00023803000075a7 */ /* 0x0002e600080011ff */
[----:B---3--:R-:W-:Y:S05]  /*59e0*/  @!P0 NANOSLEEP.SYNCS 0x989680 ;  /* 0x009896800000895d */ /* 0x008fea0003900000 */
[----:B------:R-:W3:Y:S02]  /*59f0*/  @!P0 SYNCS.PHASECHK.TRANS64 P0, [R0+URZ+0x238], R3 ;  /* 0x00023803000085a7 */ /* 0x000ee400080010ff */
[----:B--23--:R-:W-:Y:S05]  /*5a00*/  @P0 EXIT ;  /* 0x000000000000094d */ /* 0x00cfea0003800000 */
[----:B------:R-:W-:Y:S05]  /*5a10*/  BRA `(.L_x_109) ;  /* 0xfffffffc00e87947 */ /* 0x000fea000383ffff */
.L_x_98:
[----:B------:R-:W-:-:S06]  /*5a20*/  UISETP.GE.AND UP1, UPT, UR8, 0x4, UPT ;  /* 0x000000040800788c */ /* 0x000fcc000bf26270 */
[----:B------:R-:W-:-:S13]  /*5a30*/  PLOP3.LUT P0, PT, PT, PT, UP1, 0x80, 0x8 ;  /* 0x000000000008781c */ /* 0x000fda0003f0f018 */
[----:B------:R-:W-:Y:S05]  /*5a40*/  @!P0 EXIT ;  /* 0x000000000000894d */ /* 0x000fea0003800000 */
[----:B------:R-:W-:Y:S01]  /*5a50*/  BAR.SYNC.DEFER_BLOCKING 0x6, 0xa0 ;  /* 0x0182800000007b1d */ /* 0x000fe20000010000 */
[C---:B------:R-:W-:Y:S01]  /*5a60*/  IMAD.SHL.U32 R2, R103.reuse, 0x40, RZ ;  /* 0x0000004067027824 */ /* 0x040fe200078e00ff */
[C---:B------:R-:W-:Y:S01]  /*5a70*/  LOP3.LUT R105, R103.reuse, 0x60, RZ, 0xc0, !PT ;  /* 0x0000006067697812 */ /* 0x040fe200078ec0ff */
[C---:B------:R-:W-:Y:S02]  /*5a80*/  IMAD.SHL.U32 R95, R103.reuse, 0x20, RZ ;  /* 0x00000020675f7824 */ /* 0x040fe400078e00ff */
[----:B------:R-:W-:Y:S02]  /*5a90*/  HFMA2 R44, -RZ, RZ, 0, 0 ;  /* 0x00000000ff2c7431 */ /* 0x000fe400000001ff */
[C---:B------:R-:W-:Y:S01]  /*5aa0*/  IMAD.SHL.U32 R0, R103.reuse, 0x8, RZ ;  /* 0x0000000867007824 */ /* 0x040fe200078e00ff */
[----:B------:R-:W-:Y:S01]  /*5ab0*/  UMOV UR49, 0x400 ;  /* 0x0000040000317882 */ /* 0x000fe20000000000 */
[----:B------:R-:W1:Y:S01]  /*5ac0*/  LDC R93, c[0x0][0x370] ;  /* 0x0000dc00ff5d7b82 */ /* 0x000e620000000800 */
[----:B------:R-:W-:Y:S01]  /*5ad0*/  ULEA UR49, UR37, UR49, 0x18 ;  /* 0x0000003125317291 */ /* 0x000fe2000f8ec0ff */
[----:B------:R-:W-:Y:S01]  /*5ae0*/  LOP3.LUT R5, R2, 0x180, RZ, 0xc0, !PT ;  /* 0x0000018002057812 */ /* 0x000fe200078ec0ff */
[----:B------:R-:W-:Y:S01]  /*5af0*/  IMAD.U32 R46, R103, 0x10000, RZ ;  /* 0x00010000672e7824 */ /* 0x000fe200078e00ff */
[----:B------:R-:W-:Y:S01]  /*5b00*/  LOP3.LUT R95, R95, 0xc00, RZ, 0xc0, !PT ;  /* 0x00000c005f5f7812 */ /* 0x000fe200078ec0ff */
[----:B------:R-:W-:Y:S01]  /*5b10*/  UIADD3 UR4, UPT, UPT, UR49, 0x2400, URZ ;  /* 0x0000240031047890 */ /* 0x000fe2000fffe0ff */
[----:B------:R-:W-:Y:S01]  /*5b20*/  LOP3.LUT R0, R5, 0x30, R0, 0xf8, !PT ;  /* 0x0000003005007812 */ /* 0x000fe200078ef800 */
[----:B------:R-:W-:Y:S01]  /*5b30*/  IMAD.SHL.U32 R5, R103, 0x2, RZ ;  /* 0x0000000267057824 */ /* 0x000fe200078e00ff */
[----:B------:R-:W2:Y:S01]  /*5b40*/  LDC R42, c[0x0][0xb0c] ;  /* 0x0002c300ff2a7b82 */ /* 0x000ea20000000800 */
[----:B------:R-:W-:Y:S01]  /*5b50*/  LOP3.LUT R95, R95, 0x40, R2, 0xf8, !PT ;  /* 0x000000405f5f7812 */ /* 0x000fe200078ef802 */
[----:B------:R-:W-:Y:S01]  /*5b60*/  IMAD.MOV.U32 R102, RZ, RZ, RZ ;  /* 0x000000ffff667224 */ /* 0x000fe200078e00ff */
[----:B------:R-:W-:Y:S01]  /*5b70*/  LOP3.LUT R46, R46, 0x600000, RZ, 0xc0, !PT ;  /* 0x006000002e2e7812 */ /* 0x000fe200078ec0ff */
[----:B------:R-:W-:Y:S01]  /*5b80*/  IMAD.MOV.U32 R107, RZ, RZ, RZ ;  /* 0x000000ffff6b7224 */ /* 0x000fe200078e00ff */
[----:B------:R-:W-:-:S02]  /*5b90*/  LOP3.LUT R0, R0, 0x20, R5, 0x78, !PT ;  /* 0x0000002000007812 */ /* 0x000fc400078e7805 */
[----:B------:R-:W-:Y:S02]  /*5ba0*/  CS2R R100, SRZ ;  /* 0x0000000000647805 */ /* 0x000fe4000001ff00 */
[----:B------:R-:W-:Y:S01]  /*5bb0*/  LOP3.LUT R95, R95, 0x200, R2, 0xf8, !PT ;  /* 0x000002005f5f7812 */ /* 0x000fe200078ef802 */
[----:B------:R-:W4:Y:S01]  /*5bc0*/  LDC R92, c[0x0][0xb20] ;  /* 0x0002c800ff5c7b82 */ /* 0x000f220000000800 */
[----:B------:R-:W3:Y:S01]  /*5bd0*/  LDS R3, [UR49+0x300] ;  /* 0x00030031ff037984 */ /* 0x000ee20008000800 */
[----:B------:R-:W-:Y:S01]  /*5be0*/  LOP3.LUT R103, R103, 0x2, RZ, 0xc0, !PT ;  /* 0x0000000267677812 */ /* 0x000fe200078ec0ff */
[----:B------:R-:W-:Y:S01]  /*5bf0*/  IMAD.MOV.U32 R99, RZ, RZ, RZ ;  /* 0x000000ffff637224 */ /* 0x000fe200078e00ff */
[----:B------:R-:W-:Y:S01]  /*5c00*/  LOP3.LUT R95, R95, R0, RZ, 0xfc, !PT ;  /* 0x000000005f5f7212 */ /* 0x000fe200078efcff */
[----:B------:R-:W-:Y:S01]  /*5c10*/  IMAD.U32 R104, RZ, RZ, UR4 ;  /* 0x00000004ff687e24 */ /* 0x000fe2000f8e00ff */
[----:B------:R-:W-:Y:S01]  /*5c20*/  IADD3 R97, PT, PT, -R103, RZ, RZ ;  /* 0x000000ff67617210 */ /* 0x000fe20007ffe1ff */
[----:B------:R-:W1:Y:S01]  /*5c30*/  LDCU.64 UR52, c[0x0][0x348] ;  /* 0x00006900ff3477ac */ /* 0x000e620008000a00 */
[----:B------:R-:W1:Y:S01]  /*5c40*/  LDC R41, c[0x0][0xb30] ;  /* 0x0002cc00ff297b82 */ /* 0x000e620000000800 */
[----:B------:R-:W1:Y:S01]  /*5c50*/  LDCU.64 UR38, c[0x0][0x888] ;  /* 0x00011100ff2677ac */ /* 0x000e620008000a00 */
[----:B------:R-:W1:Y:S06]  /*5c60*/  LDCU.64 UR44, c[0x0][0x890] ;  /* 0x00011200ff2c77ac */ /* 0x000e6c0008000a00 */
[----:B------:R-:W1:Y:S01]  /*5c70*/  LDC.64 R88, c[0x0][0xb10] ;  /* 0x0002c400ff587b82 */ /* 0x000e620000000a00 */
[----:B------:R-:W-:-:S07]  /*5c80*/  UIADD3 UR48, UPT, UPT, UR49, 0x400, URZ ;  /* 0x0000040031307890 */ /* 0x000fce000fffe0ff */
[----:B------:R-:W1:Y:S08]  /*5c90*/  LDC.64 R38, c[0x0][0xb18] ;  /* 0x0002c600ff267b82 */ /* 0x000e700000000a00 */
[----:B------:R-:W1:Y:S08]  /*5ca0*/  LDC.64 R36, c[0x0][0xb28] ;  /* 0x0002ca00ff247b82 */ /* 0x000e700000000a00 */
[----:B------:R-:W1:Y:S01]  /*5cb0*/  LDC.64 R86, c[0x0][0x8b0] ;  /* 0x00022c00ff567b82 */ /* 0x000e620000000a00 */
[----:B---3--:R-:W-:-:S07]  /*5cc0*/  IMAD.IADD R46, R3, 0x1, R46 ;  /* 0x00000001032e7824 */ /* 0x008fce00078e022e */
[----:B------:R-:W3:Y:S08]  /*5cd0*/  LDC.64 R84, c[0x0][0x8a8] ;  /* 0x00022a00ff547b82 */ /* 0x000ef00000000a00 */
[----:B--2-4-:R-:W1:Y:S02]  /*5ce0*/  LDC R94, c[0x0][0x374] ;  /* 0x0000dd00ff5e7b82 */ /* 0x014e640000000800 */
.L_x_135:
[----:B------:R-:W-:Y:S02]  /*5cf0*/  LEA R0, R107, UR49, 0x3 ;  /* 0x000000316b007c11 */ /* 0x000fe4000f8e18ff */
[----:B------:R-:W-:Y:S02]  /*5d00*/  SHF.L.U32 R3, R101, 0x1f, RZ ;  /* 0x0000001f65037819 */ /* 0x000fe400000006ff */
[----:B------:R-:W-:Y:S02]  /*5d10*/  LEA R16, R107, UR49, 0x4 ;  /* 0x000000316b107c11 */ /* 0x000fe4000f8e20ff */
[----:B------:R-:W2:Y:S02]  /*5d20*/  SYNCS.PHASECHK.TRANS64.TRYWAIT P0, [R0+URZ+0x250], R3 ;  /* 0x00025003000075a7 */ /* 0x000ea400080011ff */
[----:B-12---:R-:W-:Y:S05]  /*5d30*/  @!P0 BRA `(.L_x_110) ;  /* 0x0000003800f88947 */ /* 0x006fea0003800000 */
.L_x_231:
[----:B------:R-:W4:Y:S01]  /*5d40*/  LDC.64 R12, c[0x0][0xb10] ;  /* 0x0002c400ff0c7b82 */ /* 0x000f220000000a00 */
[----:B------:R-:W3:Y:S01]  /*5d50*/  LDS.128 R16, [R16+0x2e0] ;  /* 0x0002e00010107984 */ /* 0x000ee20000000c00 */
[----:B-1----:R-:W-:Y:S01]  /*5d60*/  ISETP.NE.AND P1, PT, R41, 0x1, PT ;  /* 0x000000012900780c */ /* 0x002fe20003f25270 */
[----:B--2---:R-:W-:Y:S01]  /*5d70*/  VIADD R0, R0, 0x260 ;  /* 0x0000026000007836 */ /* 0x004fe20000000000 */
[----:B------:R-:W-:Y:S04]  /*5d80*/  ISETP.GE.AND P0, PT, R40, 0x1, PT ;  /* 0x000000012800780c */ /* 0x000fe80003f06270 */
[----:B------:R-:W1:Y:S01]  /*5d90*/  LDC.64 R10, c[0x0][0xb18] ;  /* 0x0002c600ff0a7b82 */ /* 0x000e620000000a00 */
[----:B------:R-:W-:Y:S01]  /*5da0*/  PRMT R0, RZ, 0x654, R0 ;  /* 0x00000654ff007816 */ /* 0x000fe20000000000 */
[----:B------:R-:W-:Y:S01]  /*5db0*/  @!PT LDS RZ, [RZ] ;  /* 0x00000000fffff984 */ /* 0x000fe20000000800 */
[----:B------:R-:W-:Y:S01]  /*5dc0*/  @!PT LDS RZ, [RZ] ;  /* 0x00000000fffff984 */ /* 0x000fe20000000800 */
[----:B------:R-:W-:Y:S01]  /*5dd0*/  @!PT LDS RZ, [RZ] ;  /* 0x00000000fffff984 */ /* 0x000fe20000000800 */
[----:B------:R-:W-:Y:S01]  /*5de0*/  @!PT LDS RZ, [RZ] ;  /* 0x00000000fffff984 */ /* 0x000fe20000000800 */
[----:B------:R2:W-:Y:S06]  /*5df0*/  MEMBAR.ALL.CTA ;  /* 0x0000000000007992 */ /* 0x0005ec0000008000 */
[----:B--2---:R-:W2:Y:S01]  /*5e00*/  FENCE.VIEW.ASYNC.S ;  /* 0x00000000000073c6 */ /* 0x004ea20000000000 */
[----:B------:R-:W1:Y:S08]  /*5e10*/  @!P1 LDC R14, c[0x0][0xb20] ;  /* 0x0002c800ff0e9b82 */ /* 0x000e700000000800 */
[----:B------:R-:W1:Y:S01]  /*5e20*/  @!P1 LDC R9, c[0x0][0xb0c] ;  /* 0x0002c300ff099b82 */ /* 0x000e620000000800 */
[----:B--2---:R2:W-:Y:S01]  /*5e30*/  SYNCS.ARRIVE.TRANS64.RED.A1T0 RZ, [R0+URZ], RZ ;  /* 0x000000ff00ff79a7 */ /* 0x0045e200081004ff */
[----:B---3--:R-:W-:Y:S04]  /*5e40*/  LOP3.LUT P4, RZ, R18, 0x1, RZ, 0xc0, !PT ;  /* 0x0000000112ff7812 */ /* 0x008fe8000788c0ff */
[----:B------:R-:W-:Y:S09]  /*5e50*/  P2R R106, PR, RZ, 0x10 ;  /* 0x00000010ff6a7803 */ /* 0x000ff20000000000 */
[----:B------:R-:W-:Y:S02]  /*5e60*/  @P4 MOV R45, R16 ;  /* 0x00000010002d4202 */ /* 0x000fe40000000f00 */
[----:B------:R-:W-:Y:S01]  /*5e70*/  @P4 LOP3.LUT R43, R17, 0xffff, RZ, 0xc0, !PT ;  /* 0x0000ffff112b4812 */ /* 0x000fe200078ec0ff */
[----:B--2-4-:R-:W-:Y:S06]  /*5e80*/  @!P0 BRA `(.L_x_111) ;  /* 0x0000000000a48947 */ /* 0x014fec0003800000 */
[----:B------:R-:W-:Y:S01]  /*5e90*/  IMAD.HI.U32 R23, R94, R39, RZ ;  /* 0x000000275e177227 */ /* 0x000fe200078e00ff */
[----:B------:R-:W-:Y:S02]  /*5ea0*/  ISETP.NE.AND P0, PT, R38, 0x1, PT ;  /* 0x000000012600780c */ /* 0x000fe40003f05270 */
[----:B------:R-:W-:Y:S01]  /*5eb0*/  ISETP.NE.AND P2, PT, R40, 0x1, PT ;  /* 0x000000012800780c */ /* 0x000fe20003f45270 */
[----:B------:R-:W-:Y:S01]  /*5ec0*/  IMAD.HI.U32 R22, R93, R88, RZ ;  /* 0x000000585d167227 */ /* 0x000fe200078e00ff */
[----:B------:R-:W-:Y:S02]  /*5ed0*/  SHF.R.U32.HI R23, RZ, R92, R23 ;  /* 0x0000005cff177219 */ /* 0x000fe40000011617 */
[----:B------:R-:W-:Y:S01]  /*5ee0*/  ISETP.NE.AND P3, PT, R42, 0x1, PT ;  /* 0x000000012a00780c */ /* 0x000fe20003f65270 */
[----:B------:R-:W-:Y:S01]  /*5ef0*/  IMAD.HI.U32 R26, R45, R88, RZ ;  /* 0x000000582d1a7227 */ /* 0x000fe200078e00ff */
[----:B------:R-:W-:Y:S02]  /*5f00*/  SHF.R.U32.HI R22, RZ, R89, R22 ;  /* 0x00000059ff167219 */ /* 0x000fe40000011616 */
[----:B------:R-:W-:Y:S01]  /*5f10*/  SEL R3, R94, R23, !P0 ;  /* 0x000000175e037207 */ /* 0x000fe20004000000 */
[----:B------:R-:W-:Y:S01]  /*5f20*/  IMAD.HI.U32 R23, R43, R39, RZ ;  /* 0x000000272b177227 */ /* 0x000fe200078e00ff */
[----:B------:R-:W-:Y:S02]  /*5f30*/  SEL R7, R93, R22, !P3 ;  /* 0x000000165d077207 */ /* 0x000fe40005800000 */
[----:B------:R-:W-:Y:S01]  /*5f40*/  SHF.R.U32.HI R26, RZ, R89, R26 ;  /* 0x00000059ff1a7219 */ /* 0x000fe2000001161a */
[-C--:B------:R-:W-:Y:S04]  /*5f50*/  IMAD.HI.U32 R22, R3, R36.reuse, RZ ;  /* 0x0000002403167227 */ /* 0x080fe800078e00ff */
[----:B------:R-:W-:Y:S01]  /*5f60*/  IMAD.HI.U32 R24, R7, R36, RZ ;  /* 0x0000002407187227 */ /* 0x000fe200078e00ff */
[-C--:B------:R-:W-:Y:S02]  /*5f70*/  @P2 SHF.R.U32.HI R3, RZ, R37.reuse, R22 ;  /* 0x00000025ff032219 */ /* 0x080fe40000011616 */
[----:B------:R-:W-:Y:S02]  /*5f80*/  SHF.R.U32.HI R22, RZ, R92, R23 ;  /* 0x0000005cff167219 */ /* 0x000fe40000011617 */
[----:B------:R-:W-:Y:S01]  /*5f90*/  @P2 SHF.R.U32.HI R7, RZ, R37, R24 ;  /* 0x00000025ff072219 */ /* 0x000fe20000011618 */
[C---:B------:R-:W-:Y:S01]  /*5fa0*/  IMAD R2, R40.reuse, R3, RZ ;  /* 0x0000000328027224 */ /* 0x040fe200078e02ff */
[----:B------:R-:W-:Y:S02]  /*5fb0*/  SEL R5, R43, R22, !P0 ;  /* 0x000000162b057207 */ /* 0x000fe40004000000 */
[----:B------:R-:W-:Y:S01]  /*5fc0*/  SEL R3, R45, R26, !P3 ;  /* 0x0000001a2d037207 */ /* 0x000fe20005800000 */
[----:B------:R-:W-:Y:S01]  /*5fd0*/  IMAD R4, R40, R7, RZ ;  /* 0x0000000728047224 */ /* 0x000fe200078e02ff */
[C---:B------:R-:W-:Y:S01]  /*5fe0*/  ISETP.GE.AND P0, PT, R5.reuse, R2, PT ;  /* 0x000000020500720c */ /* 0x040fe20003f06270 */
[----:B------:R-:W-:Y:S03]  /*5ff0*/  IMAD.HI.U32 R6, R5, R36, RZ ;  /* 0x0000002405067227 */ /* 0x000fe600078e00ff */
[----:B------:R-:W-:Y:S01]  /*6000*/  ISETP.GE.OR P0, PT, R3, R4, P0 ;  /* 0x000000040300720c */ /* 0x000fe20000706670 */
[----:B------:R-:W-:Y:S01]  /*6010*/  IMAD.MOV R4, RZ, RZ, -R3 ;  /* 0x000000ffff047224 */ /* 0x000fe200078e0a03 */
[-C--:B------:R-:W-:Y:S03]  /*6020*/  SHF.R.U32.HI R6, RZ, R37.reuse, R6 ;  /* 0x00000025ff067219 */ /* 0x080fe60000011606 */
[----:B------:R-:W-:Y:S01]  /*6030*/  IMAD R45, R42, R4, R45 ;  /* 0x000000042a2d7224 */ /* 0x000fe200078e022d */
[----:B------:R-:W-:Y:S05]  /*6040*/  SEL R15, R5, R6, !P2 ;  /* 0x00000006050f7207 */ /* 0x000fea0005000000 */
[----:B------:R-:W-:Y:S02]  /*6050*/  IMAD.MOV R6, RZ, RZ, -R15 ;  /* 0x000000ffff067224 */ /* 0x000fe400078e0a0f */
[C---:B------:R-:W-:Y:S04]  /*6060*/  @!P0 IMAD.HI.U32 R2, R3.reuse, R36, RZ ;  /* 0x0000002403028227 */ /* 0x040fe800078e00ff */
[----:B------:R-:W-:Y:S01]  /*6070*/  IMAD R6, R40, R6, R5 ;  /* 0x0000000628067224 */ /* 0x000fe200078e0205 */
[----:B------:R-:W-:Y:S04]  /*6080*/  @!P0 SHF.R.U32.HI R2, RZ, R37, R2 ;  /* 0x00000025ff028219 */ /* 0x000fe80000011602 */
[----:B------:R-:W-:Y:S02]  /*6090*/  @!P0 SEL R0, R3, R2, !P2 ;  /* 0x0000000203008207 */ /* 0x000fe40005000000 */
[----:B------:R-:W-:Y:S02]  /*60a0*/  IADD3 R2, PT, PT, -R5, RZ, RZ ;  /* 0x000000ff05027210 */ /* 0x000fe40007ffe1ff */
[----:B------:R-:W-:Y:S01]  /*60b0*/  @!P0 IADD3 R8, PT, PT, R15, -R0, RZ ;  /* 0x800000000f088210 */ /* 0x000fe20007ffe0ff */
[----:B------:R-:W-:Y:S02]  /*60c0*/  @!P0 IMAD R0, R7, R6, R0 ;  /* 0x0000000607008224 */ /* 0x000fe400078e0200 */
[----:B------:R-:W-:Y:S02]  /*60d0*/  IMAD R43, R38, R2, R43 ;  /* 0x00000002262b7224 */ /* 0x000fe400078e022b */
[----:B------:R-:W-:Y:S02]  /*60e0*/  @!P0 IMAD R5, R8, R40, R3 ;  /* 0x0000002808058224 */ /* 0x000fe400078e0203 */
[----:B------:R-:W-:Y:S04]  /*60f0*/  @!P0 IMAD.MOV.U32 R3, RZ, RZ, R0 ;  /* 0x000000ffff038224 */ /* 0x000fe800078e0000 */
[----:B------:R-:W-:Y:S02]  /*6100*/  IMAD R45, R3, R42, R45 ;  /* 0x0000002a032d7224 */ /* 0x000fe400078e022d */
[----:B------:R-:W-:Y:S07]  /*6110*/  IMAD R43, R5, R38, R43 ;  /* 0x00000026052b7224 */ /* 0x000fee00078e022b */
.L_x_111:
[----:B-1----:R-:W-:Y:S01]  /*6120*/  @!P1 ISETP.NE.AND P0, PT, R10, 0x1, PT ;  /* 0x000000010a00980c */ /* 0x002fe20003f05270 */
[----:B------:R-:W-:Y:S01]  /*6130*/  @!P1 IMAD.HI.U32 R0, R45, R12, RZ ;  /* 0x0000000c2d009227 */ /* 0x000fe200078e00ff */
[----:B------:R-:W-:Y:S01]  /*6140*/  @!P1 ISETP.NE.AND P2, PT, R9, 0x1, PT ;  /* 0x000000010900980c */ /* 0x000fe20003f45270 */
[----:B------:R-:W-:Y:S01]  /*6150*/  ULOP3.LUT UP0, URZ, UR48, 0x1b0, URZ, 0xc0, !UPT ;  /* 0x000001b030ff7892 */ /* 0x000fe2000f80c0ff */
[----:B------:R-:W-:Y:S01]  /*6160*/  R2UR UR42, R21 ;  /* 0x00000000152a72ca */ /* 0x000fe200000e0000 */
[----:B------:R-:W-:Y:S01]  /*6170*/  @!P1 IMAD.HI.U32 R3, R43, R11, RZ ;  /* 0x0000000b2b039227 */ /* 0x000fe200078e00ff */
[----:B------:R-:W-:Y:S02]  /*6180*/  @!P1 SHF.R.U32.HI R0, RZ, R13, R0 ;  /* 0x0000000dff009219 */ /* 0x000fe40000011600 */
[----:B------:R-:W-:Y:S01]  /*6190*/  R2UR UR41, R20 ;  /* 0x00000000142972ca */ /* 0x000fe200000e0000 */
[----:B------:R-:W-:Y:S01]  /*61a0*/  VIADD R107, R107, 0x1 ;  /* 0x000000016b6b7836 */ /* 0x000fe20000000000 */
[----:B------:R-:W-:Y:S02]  /*61b0*/  @!P1 SHF.R.U32.HI R2, RZ, R14, R3 ;  /* 0x0000000eff029219 */ /* 0x000fe40000011603 */
[----:B------:R-:W-:Y:S02]  /*61c0*/  @!P1 SEL R3, R45, R0, !P2 ;  /* 0x000000002d039207 */ /* 0x000fe40005000000 */
[----:B------:R-:W-:Y:S02]  /*61d0*/  @!P1 SEL R2, R43, R2, !P0 ;  /* 0x000000022b029207 */ /* 0x000fe40004000000 */
[----:B------:R-:W-:Y:S01]  /*61e0*/  @P4 SHF.R.U32.HI R98, RZ, 0x10, R17 ;  /* 0x00000010ff624819 */ /* 0x000fe20000011611 */
[----:B------:R-:W-:Y:S02]  /*61f0*/  USHF.L.U32 UR42, UR42, 0x6, URZ ;  /* 0x000000062a2a7899 */ /* 0x000fe400080006ff */
[----:B------:R-:W-:Y:S02]  /*6200*/  @!P1 IMAD.IADD R0, R2, 0x1, -R3 ;  /* 0x0000000102009824 */ /* 0x000fe400078e0a03 */
[----:B------:R-:W-:Y:S01]  /*6210*/  @!P1 IMAD.IADD R2, R3, 0x1, -R2 ;  /* 0x0000000103029824 */ /* 0x000fe200078e0a02 */
[----:B------:R-:W-:Y:S01]  /*6220*/  USHF.L.U32 UR41, UR41, 0x7, URZ ;  /* 0x0000000729297899 */ /* 0x000fe200080006ff */
[----:B------:R-:W-:Y:S02]  /*6230*/  @!P1 IMAD R45, R0, R9, R45 ;  /* 0x00000009002d9224 */ /* 0x000fe400078e022d */
[----:B------:R-:W-:Y:S01]  /*6240*/  @!P1 IMAD R43, R2, R10, R43 ;  /* 0x0000000a022b9224 */ /* 0x000fe200078e022b */
[----:B------:R-:W-:Y:S08]  /*6250*/  BRA.U !UP0, `(.L_x_112) ;  /* 0x0000000108407547 */ /* 0x000ff0000b800000 */
[----:B------:R-:W1:Y:S01]  /*6260*/  LDCU.64 UR8, c[0x4][0x80] ;  /* 0x01001000ff0877ac */ /* 0x000e620008000a00 */
[----:B------:R-:W-:Y:S01]  /*6270*/  MOV R3, 0x0 ;  /* 0x0000000000037802 */ /* 0x000fe20000000f00 */
[----:B------:R-:W-:Y:S02]  /*6280*/  HFMA2 R12, -RZ, RZ, 0, 5.9604644775390625e-08 ;  /* 0x00000001ff0c7431 */ /* 0x000fe400000001ff */
[----:B------:R-:W-:Y:S02]  /*6290*/  IMAD.MOV.U32 R8, RZ, RZ, 0x70 ;  /* 0x00000070ff087424 */ /* 0x000fe400078e00ff */
[----:B------:R-:W-:Y:S01]  /*62a0*/  IMAD.MOV.U32 R13, RZ, RZ, RZ ;  /* 0x000000ffff0d7224 */ /* 0x000fe200078e00ff */
[----:B------:R-:W2:Y:S01]  /*62b0*/  LDCU.64 UR6, c[0x4][0x88] ;  /* 0x01001100ff0677ac */ /* 0x000ea20008000a00 */
[----:B------:R-:W3:Y:S01]  /*62c0*/  LDC.64 R2, c[0x4][R3] ;  /* 0x0100000003027b82 */ /* 0x000ee20000000a00 */
[----:B------:R-:W4:Y:S01]  /*62d0*/  LDCU.64 UR4, c[0x4][0x8] ;  /* 0x01000100ff0477ac */ /* 0x000f220008000a00 */
[----:B-1----:R-:W-:Y:S01]  /*62e0*/  MOV R5, UR9 ;  /* 0x0000000900057c02 */ /* 0x002fe20008000f00 */
[----:B------:R-:W-:Y:S01]  /*62f0*/  IMAD.U32 R4, RZ, RZ, UR8 ;  /* 0x00000008ff047e24 */ /* 0x000fe2000f8e00ff */
[----:B--2---:R-:W-:Y:S01]  /*6300*/  MOV R7, UR7 ;  /* 0x0000000700077c02 */ /* 0x004fe20008000f00 */
[----:B------:R-:W-:Y:S01]  /*6310*/  IMAD.U32 R6, RZ, RZ, UR6 ;  /* 0x00000006ff067e24 */ /* 0x000fe2000f8e00ff */
[----:B----4-:R-:W-:Y:S01]  /*6320*/  MOV R11, UR5 ;  /* 0x00000005000b7c02 */ /* 0x010fe20008000f00 */
[----:B------:R-:W-:Y:S02]  /*6330*/  IMAD.U32 R10, RZ, RZ, UR4 ;  /* 0x00000004ff0a7e24 */ /* 0x000fe4000f8e00ff */
[----:B------:R-:W-:Y:S07]  /*6340*/  LEPC R20, `(.L_x_112) ;  /* 0x000000001014794e */ /* 0x000fee0000000000 */
[----:B---3-5:R-:W-:Y:S05]  /*6350*/  CALL.ABS.NOINC R2 ;  /* 0x0000000002007343 */ /* 0x028fea0003c00000 */
.L_x_112:
[----:B------:R-:W-:Y:S01]  /*6360*/  LOP3.LUT P0, RZ, R104, 0x1b0, RZ, 0xc0, !PT ;  /* 0x000001b068ff7812 */ /* 0x000fe2000780c0ff */
[----:B------:R-:W-:Y:S11]  /*6370*/  BSSY.RECONVERGENT B6, `(.L_x_113) ;  /* 0x0000013000067945 */ /* 0x000ff60003800200 */
[----:B------:R-:W-:Y:S01]  /*6380*/  @!UPT UIADD3 URZ, UPT, UPT, URZ, URZ, URZ ;  /* 0x000000fffffff290 */ /* 0x000fe2000fffe0ff */
[----:B------:R-:W-:Y:S05]  /*6390*/  @!P0 BRA `(.L_x_114) ;  /* 0x0000000000408947 */ /* 0x000fea0003800000 */
        /* <DEDUP_REMOVED lines=16> */
.L_x_114:
[----:B------:R-:W-:Y:S05]  /*64a0*/  BSYNC.RECONVERGENT B6 ;  /* 0x0000000000067941 */ /* 0x000fea0003800200 */
.L_x_113:
[----:B------:R-:W-:Y:S01]  /*64b0*/  ISETP.NE.U32.AND P4, PT, R86, RZ, PT ;  /* 0x000000ff5600720c */ /* 0x000fe20003f85070 */
[----:B------:R-:W-:Y:S01]  /*64c0*/  UISETP.NE.AND UP2, UPT, UR50, URZ, UPT ;  /* 0x000000ff3200728c */ /* 0x000fe2000bf45270 */
[----:B------:R-:W-:Y:S01]  /*64d0*/  ISETP.NE.U32.AND P2, PT, RZ, UR38, PT ;  /* 0x00000026ff007c0c */ /* 0x000fe2000bf45070 */
[----:B------:R-:W-:Y:S01]  /*64e0*/  UISETP.NE.U32.AND UP1, UPT, UR44, URZ, UPT ;  /* 0x000000ff2c00728c */ /* 0x000fe2000bf25070 */
[----:B------:R-:W-:Y:S01]  /*64f0*/  ISETP.NE.AND.EX P4, PT, R87, RZ, PT, P4 ;  /* 0x000000ff5700720c */ /* 0x000fe20003f85340 */
[----:B------:R-:W-:Y:S01]  /*6500*/  UPLOP3.LUT UP0, UPT, UPT, UPT, UPT, 0x40, 0x4 ;  /* 0x000000000004789c */ /* 0x000fe20003f0e870 */
[----:B------:R-:W-:Y:S01]  /*6510*/  ISETP.NE.AND.EX P2, PT, RZ, UR39, PT, P2 ;  /* 0x00000027ff007c0c */ /* 0x000fe2000bf45320 */
[----:B------:R-:W-:Y:S01]  /*6520*/  UISETP.NE.AND.EX UP1, UPT, UR45, URZ, UPT, UP1 ;  /* 0x000000ff2d00728c */ /* 0x000fe2000bf25310 */
[----:B------:R-:W-:Y:S04]  /*6530*/  PLOP3.LUT P1, PT, PT, PT, UP2, 0x80, 0x8 ;  /* 0x000000000008781c */ /* 0x000fe80003f2f028 */
[----:B------:R-:W-:Y:S06]  /*6540*/  @UP2 UPLOP3.LUT UP0, UPT, UPT, UPT, UP1, 0x80, 0x8 ;  /* 0x000000000008289c */ /* 0x000fec0003f0f010 */
[----:B------:R-:W-:Y:S01]  /*6550*/  PLOP3.LUT P0, PT, PT, PT, UP0, 0x80, 0x8 ;  /* 0x000000000008781c */ /* 0x000fe20003f0f008 */
[----:B------:R-:W-:Y:S01]  /*6560*/  @!UPT UIADD3 URZ, UPT, UPT, URZ, URZ, URZ ;  /* 0x000000fffffff290 */ /* 0x000fe2000fffe0ff */
[----:B------:R-:W-:Y:S11]  /*6570*/  BRA.U !UP1, `(.L_x_115) ;  /* 0x0000000109387547 */ /* 0x000ff6000b800000 */
[----:B------:R-:W-:Y:S01]  /*6580*/  UISETP.NE.U32.AND UP0, UPT, UR38, URZ, UPT ;  /* 0x000000ff2600728c */ /* 0x000fe2000bf05070 */
[----:B------:R-:W-:Y:S02]  /*6590*/  HFMA2 R0, -RZ, RZ, 0, 5.9604644775390625e-08 ;  /* 0x00000001ff007431 */ /* 0x000fe400000001ff */
[----:B------:R-:W-:Y:S01]  /*65a0*/  IMAD.MOV.U32 R91, RZ, RZ, 0x1 ;  /* 0x00000001ff5b7424 */ /* 0x000fe200078e00ff */
[----:B------:R-:W-:Y:S06]  /*65b0*/  UISETP.NE.AND.EX UP0, UPT, UR39, URZ, UPT, UP0 ;  /* 0x000000ff2700728c */ /* 0x000fec000bf05300 */
[----:B------:R-:W-:Y:S05]  /*65c0*/  PLOP3.LUT P3, PT, PT, PT, UP0, 0x80, 0x8 ;  /* 0x000000000008781c */ /* 0x000fea0003f6f008 */
[----:B------:R-:W1:Y:S01]  /*65d0*/  @UP0 LDCU.64 UR6, c[0x0][0x888] ;  /* 0x00011100ff0607ac */ /* 0x000e620008000a00 */
[----:B------:R-:W-:Y:S07]  /*65e0*/  @UP0 UIMAD UR4, UR36, UR44, URZ ;  /* 0x0000002c240402a4 */ /* 0x000fee000f8e02ff */
[----:B------:R-:W-:Y:S01]  /*65f0*/  @!P3 PRMT R91, R0, 0x7610, R91 ;  /* 0x00007610005bb816 */ /* 0x000fe2000000005b */
[----:B-1----:R-:W-:Y:S03]  /*6600*/  @UP0 UIMAD.WIDE UR6, UR4, 0x4, UR6 ;  /* 0x00000004040608a5 */ /* 0x002fe6000f8e0206 */
[----:B------:R-:W1:Y:S03]  /*6610*/  @!UP0 LDCU UR4, c[0x0][0x880] ;  /* 0x00011000ff0487ac */ /* 0x000e660008000800 */
[----:B------:R-:W-:Y:S01]  /*6620*/  IMAD.U32 R2, RZ, RZ, UR6 ;  /* 0x00000006ff027e24 */ /* 0x000fe2000f8e00ff */
[----:B------:R-:W-:Y:S05]  /*6630*/  MOV R3, UR7 ;  /* 0x0000000700037c02 */ /* 0x000fea0008000f00 */
[----:B-----5:R2:W5:Y:S02]  /*6640*/  @P3 LDG.E R50, desc[UR46][R2.64] ;  /* 0x0000002e02323981 */ /* 0x020564000c1e1900 */
[----:B-12---:R-:W-:Y:S02]  /*6650*/  @!P3 IMAD.U32 R50, RZ, RZ, UR4 ;  /* 0x00000004ff32be24 */ /* 0x006fe4000f8e00ff */
.L_x_115:
[----:B------:R-:W-:Y:S05]  /*6660*/  @!P4 BRA `(.L_x_116) ;  /* 0x000000000020c947 */ /* 0x000fea0003800000 */
[----:B------:R-:W-:Y:S04]  /*6670*/  ISETP.NE.U32.AND P3, PT, R84, RZ, PT ;  /* 0x000000ff5400720c */ /* 0x000fe80003f65070 */
[----:B------:R-:W-:Y:S11]  /*6680*/  ISETP.NE.AND.EX P3, PT, R85, RZ, PT, P3 ;  /* 0x000000ff5500720c */ /* 0x000ff60003f65330 */
[----:B------:R-:W-:Y:S02]  /*6690*/  @!UPT UIADD3 URZ, UPT, UPT, URZ, URZ, URZ ;  /* 0x000000fffffff290 */ /* 0x000fe4000fffe0ff */
[----:B------:R-:W1:Y:S01]  /*66a0*/  @P3 LDC.64 R2, c[0x0][0x8a8] ;  /* 0x00022a00ff023b82 */ /* 0x000e620000000a00 */
[----:B------:R-:W-:Y:S04]  /*66b0*/  @P3 IMAD R0, R86, UR36, RZ ;  /* 0x0000002456003c24 */ /* 0x000fe8000f8e02ff */
[----:B-1----:R-:W-:Y:S05]  /*66c0*/  @P3 IMAD.WIDE R2, R0, 0x4, R2 ;  /* 0x0000000400023825 */ /* 0x002fea00078e0202 */
[----:B-----5:R1:W5:Y:S02]  /*66d0*/  @P3 LDG.E R47, desc[UR46][R2.64] ;  /* 0x0000002e022f3981 */ /* 0x020364000c1e1900 */
[----:B-1----:R-:W2:Y:S02]  /*66e0*/  @!P3 LDC R47, c[0x0][0x8a0] ;  /* 0x00022800ff2fbb82 */ /* 0x002ea40000000800 */
.L_x_116:
[----:B-----5:R-:W-:Y:S01]  /*66f0*/  ISETP.NE.AND P4, PT, R50, RZ, PT ;  /* 0x000000ff3200720c */ /* 0x020fe20003f85270 */
[----:B------:R-:W-:Y:S01]  /*6700*/  BSSY B1, `(.L_x_117) ;  /* 0x0000042000017945 */ /* 0x000fe20003800000 */
[----:B------:R-:W-:Y:S01]  /*6710*/  SEL R9, RZ, 0xffffffff, P2 ;  /* 0xffffffffff097807 */ /* 0x000fe20001000000 */
[----:B------:R-:W-:Y:S01]  /*6720*/  IMAD.MOV.U32 R55, RZ, RZ, 0x1 ;  /* 0x00000001ff377424 */ /* 0x000fe200078e00ff */
[----:B------:R-:W-:Y:S02]  /*6730*/  LOP3.LUT P3, RZ, R91, 0xff, RZ, 0xc0, !PT ;  /* 0x000000ff5bff7812 */ /* 0x000fe4000786c0ff */
[----:B------:R-:W-:Y:S02]  /*6740*/  CS2R R62, SRZ ;  /* 0x00000000003e7805 */ /* 0x000fe4000001ff00 */
[----:B------:R-:W-:Y:S02]  /*6750*/  @P1 SEL R2, RZ, 0xffffffff, P4 ;  /* 0xffffffffff021807 */ /* 0x000fe40002000000 */
[----:B------:R-:W-:Y:S02]  /*6760*/  CS2R R60, SRZ ;  /* 0x00000000003c7805 */ /* 0x000fe4000001ff00 */
[----:B------:R-:W-:Y:S02]  /*6770*/  LEA R0, R100, UR49, 0x3 ;  /* 0x0000003164007c11 */ /* 0x000fe4000f8e18ff */
[----:B------:R-:W-:Y:S02]  /*6780*/  CS2R R58, SRZ ;  /* 0x00000000003a7805 */ /* 0x000fe4000001ff00 */
[----:B------:R-:W-:Y:S02]  /*6790*/  @P0 SEL R2, R9, R2, !P3 ;  /* 0x0000000209020207 */ /* 0x000fe40005800000 */
[----:B------:R-:W-:Y:S02]  /*67a0*/  CS2R R56, SRZ ;  /* 0x0000000000387805 */ /* 0x000fe4000001ff00 */
[----:B------:R-:W-:Y:S02]  /*67b0*/  LEA R108, R44, UR49, 0x3 ;  /* 0x000000312c6c7c11 */ /* 0x000fe4000f8e18ff */
[----:B------:R-:W-:Y:S02]  /*67c0*/  @P1 LOP3.LUT R2, R2, 0x1, RZ, 0xc0, !PT ;  /* 0x0000000102021812 */ /* 0x000fe400078ec0ff */
[----:B------:R-:W-:Y:S02]  /*67d0*/  SHF.L.U32 R7, R102, 0x1f, RZ ;  /* 0x0000001f66077819 */ /* 0x000fe400000006ff */
[----:B------:R-:W-:Y:S02]  /*67e0*/  ISETP.NE.U32.OR P6, PT, R2, 0x1, !P1 ;  /* 0x000000010200780c */ /* 0x000fe40004fc5470 */
[----:B------:R-:W-:Y:S02]  /*67f0*/  PLOP3.LUT P2, PT, PT, PT, UP1, 0x80, 0x8 ;  /* 0x000000000008781c */ /* 0x000fe40003f4f018 */
[C---:B------:R-:W-:Y:S02]  /*6800*/  LEA.HI R5, R44.reuse, R44, RZ, 0x1 ;  /* 0x0000002c2c057211 */ /* 0x040fe400078f08ff */
[----:B------:R-:W-:Y:S02]  /*6810*/  SEL R2, RZ, 0xffffffff, P4 ;  /* 0xffffffffff027807 */ /* 0x000fe40002000000 */
[----:B------:R-:W-:Y:S01]  /*6820*/  P2R R64, PR, RZ, 0x40 ;  /* 0x00000040ff407803 */ /* 0x000fe20000000000 */
[C---:B------:R-:W-:Y:S01]  /*6830*/  IMAD.SHL.U32 R3, R5.reuse, 0x40, RZ ;  /* 0x0000004005037824 */ /* 0x040fe200078e00ff */
[----:B------:R-:W-:Y:S03]  /*6840*/  LOP3.LUT R5, R5, 0xffe, RZ, 0xc0, !PT ;  /* 0x00000ffe05057812 */ /* 0x000fe600078ec0ff */
[----:B------:R-:W-:Y:S02]  /*6850*/  @P6 SHF.L.U32 R11, R99, 0x1f, RZ ;  /* 0x0000001f630b6819 */ /* 0x000fe400000006ff */
[----:B------:R-:W-:Y:S01]  /*6860*/  @P2 SEL R2, R9, R2, !P3 ;  /* 0x0000000209022207 */ /* 0x000fe20005800000 */
[----:B------:R-:W-:Y:S01]  /*6870*/  IMAD.IADD R48, R44, 0x1, -R5 ;  /* 0x000000012c307824 */ /* 0x000fe200078e0a05 */
[----:B------:R-:W1:Y:S01]  /*6880*/  @P6 SYNCS.PHASECHK.TRANS64.TRYWAIT P1, [R0+URZ+0x220], R11 ;  /* 0x0002200b000065a7 */ /* 0x000e6200080211ff */
[----:B------:R-:W-:Y:S02]  /*6890*/  LOP3.LUT R3, R3, 0xffffff80, RZ, 0xc0, !PT ;  /* 0xffffff8003037812 */ /* 0x000fe400078ec0ff */
[----:B------:R-:W-:Y:S03]  /*68a0*/  LOP3.LUT R2, R2, 0x1, RZ, 0xc0, !PT ;  /* 0x0000000102027812 */ /* 0x000fe600078ec0ff */
[----:B------:R-:W-:Y:S01]  /*68b0*/  IMAD.IADD R3, R46, 0x1, R3 ;  /* 0x000000012e037824 */ /* 0x000fe200078e0203 */
[----:B------:R-:W-:Y:S03]  /*68c0*/  ISETP.NE.U32.AND P5, PT, R2, 0x1, PT ;  /* 0x000000010200780c */ /* 0x000fe60003fa5070 */
[----:B------:R-:W-:Y:S01]  /*68d0*/  IMAD R48, R48, 0x100000, R3 ;  /* 0x0010000030307824 */ /* 0x000fe200078e0203 */
[----:B------:R-:W-:Y:S01]  /*68e0*/  P2R R72, PR, RZ, 0x20 ;  /* 0x00000020ff487803 */ /* 0x000fe20000000000 */
[----:B------:R3:W4:Y:S01]  /*68f0*/  SYNCS.PHASECHK.TRANS64.TRYWAIT P0, [R108+URZ+0x270], R7 ;  /* 0x000270076c0075a7 */ /* 0x00072200080011ff */
[----:B-1----:R-:W-:Y:S01]  /*6900*/  @P6 SEL R55, RZ, 0x1, !P1 ;  /* 0x00000001ff376807 */ /* 0x002fe20004800000 */
[----:B---3--:R-:W-:Y:S06]  /*6910*/  @!P6 BRA `(.L_x_118) ;  /* 0x000000000080e947 */ /* 0x008fec0003800000 */
[----:B------:R-:W-:Y:S01]  /*6920*/  @P5 IMAD R4, R100, 0x1000, R95 ;  /* 0x0000100064045824 */ /* 0x000fe200078e025f */
[----:B------:R-:W-:Y:S01]  /*6930*/  ISETP.NE.AND P1, PT, R55, RZ, PT ;  /* 0x000000ff3700720c */ /* 0x000fe20003f25270 */
[----:B------:R-:W-:Y:S01]  /*6940*/  BSSY B0, `(.L_x_119) ;  /* 0x000000b000007945 */ /* 0x000fe20003800000 */
[----:B------:R-:W-:Y:S01]  /*6950*/  CS2R R58, SRZ ;  /* 0x00000000003a7805 */ /* 0x000fe2000001ff00 */
[----:B------:R-:W-:Y:S01]  /*6960*/  @P5 VIADD R2, R4, UR49 ;  /* 0x0000003104025c36 */ /* 0x000fe20008000000 */
[----:B------:R-:W-:Y:S02]  /*6970*/  CS2R R56, SRZ ;  /* 0x0000000000387805 */ /* 0x000fe4000001ff00 */
[----:B------:R-:W-:Y:S02]  /*6980*/  CS2R R62, SRZ ;  /* 0x00000000003e7805 */ /* 0x000fe4000001ff00 */
[----:B------:R-:W-:Y:S01]  /*6990*/  CS2R R60, SRZ ;  /* 0x00000000003c7805 */ /* 0x000fe2000001ff00 */
[----:B------:R-:W-:Y:S04]  /*69a0*/  @P5 IMAD R2, R103, -0x10, R2 ;  /* 0xfffffff067025824 */ /* 0x000fe800078e0202 */
[----:B------:R-:W-:Y:S05]  /*69b0*/  @P1 BRA `(.L_x_120) ;  /* 0x00000000000c1947 */ /* 0x000fea0003800000 */
[----:B------:R-:W-:Y:S04]  /*69c0*/  SHF.L.U32 R3, R99, 0x1f, RZ ;  /* 0x0000001f63037819 */ /* 0x000fe800000006ff */
[----:B------:R-:W1:Y:S02]  /*69d0*/  SYNCS.PHASECHK.TRANS64.TRYWAIT P1, [R0+URZ+0x220], R3 ;  /* 0x00022003000075a7 */ /* 0x000e6400080211ff */
[----:B-1----:R-:W-:Y:S05]  /*69e0*/  @!P1 BRA `(.L_x_121) ;  /* 0x0000002c00e09947 */ /* 0x002fea0003800000 */
.L_x_120:
[----:B------:R-:W-:Y:S05]  /*69f0*/  BSYNC B0 ;  /* 0x0000000000007941 */ /* 0x000fea0003800000 */
.L_x_119:
[----:B------:R-:W-:Y:S01]  /*6a00*/  ISETP.NE.AND P1, PT, R72, RZ, PT ;  /* 0x000000ff4800720c */ /* 0x000fe20003f25270 */
[----:B-1----:R-:W-:Y:S02]  /*6a10*/  VIADD R3, R0, 0x230 ;  /* 0x0000023000037836 */ /* 0x002fe40000000000 */
[----:B------:R-:W-:Y:S02]  /*6a20*/  IMAD.U32 R0, RZ, RZ, UR37 ;  /* 0x00000025ff007e24 */ /* 0x000fe4000f8e00ff */
[----:B------:R-:W-:Y:S03]  /*6a30*/  VIADD R100, R100, 0x1 ;  /* 0x0000000164647836 */ /* 0x000fe60000000000 */
[----:B------:R-:W-:Y:S05]  /*6a40*/  PRMT R0, R0, 0x654, R3 ;  /* 0x0000065400007816 */ /* 0x000fea0000000003 */
[----:B------:R1:W3:Y:S04]  /*6a50*/  @P1 LDS.128 R56, [R4+UR49+0x400] ;  /* 0x0004003104381984 */ /* 0x0002e80008000c00 */
[----:B------:R1:W1:Y:S01]  /*6a60*/  @P1 LDS.128 R60, [R2+0x410] ;  /* 0x00041000023c1984 */ /* 0x0002620000000c00 */
[C---:B------:R-:W-:Y:S01]  /*6a70*/  ISETP.NE.AND P1, PT, R100.reuse, 0x2, PT ;  /* 0x000000026400780c */ /* 0x040fe20003f25270 */
[----:B------:R-:W-:Y:S01]  /*6a80*/  @!PT LDS RZ, [RZ] ;  /* 0x00000000fffff984 */ /* 0x000fe20000000800 */
[----:B------:R-:W-:Y:S01]  /*6a90*/  @!PT LDS RZ, [RZ] ;  /* 0x00000000fffff984 */ /* 0x000fe20000000800 */
[----:B------:R-:W-:Y:S01]  /*6aa0*/  @!PT LDS RZ, [RZ] ;  /* 0x00000000fffff984 */ /* 0x000fe20000000800 */
[----:B------:R-:W-:Y:S01]  /*6ab0*/  @!PT LDS RZ, [RZ] ;  /* 0x00000000fffff984 */ /* 0x000fe20000000800 */
[----:B------:R5:W-:Y:S06]  /*6ac0*/  MEMBAR.ALL.CTA ;  /* 0x0000000000007992 */ /* 0x000bec0000008000 */
[----:B-----5:R-:W5:Y:S01]  /*6ad0*/  FENCE.VIEW.ASYNC.S ;  /* 0x00000000000073c6 */ /* 0x020f620000000000 */
[----:B------:R-:W-:Y:S01]  /*6ae0*/  SEL R100, R100, RZ, P1 ;  /* 0x000000ff64647207 */ /* 0x000fe20000800000 */
[----:B-----5:R5:W-:Y:S02]  /*6af0*/  SYNCS.ARRIVE.TRANS64.RED.A1T0 RZ, [R0+URZ], RZ ;  /* 0x000000ff00ff79a7 */ /* 0x020be400081004ff */
[----:B-----5:R-:W-:Y:S04]  /*6b00*/  SEL R0, RZ, 0x1, P1 ;  /* 0x00000001ff007807 */ /* 0x020fe80000800000 */
[----:B---3--:R-:W-:Y:S02]  /*6b10*/  LOP3.LUT R99, R99, R0, RZ, 0x3c, !PT ;  /* 0x0000000063637212 */ /* 0x008fe400078e3cff */
.L_x_118:
[----:B------:R-:W-:Y:S05]  /*6b20*/  BSYNC B1 ;  /* 0x0000000000017941 */ /* 0x000fea0003800000 */
.L_x_117:
[----:B------:R-:W-:Y:S04]  /*6b30*/  SHF.R.U32.HI R3, RZ, 0x15, R48 ;  /* 0x00000015ff037819 */ /* 0x000fe80000011630 */
[----:B------:R-:W-:Y:S01]  /*6b40*/  LOP3.LUT P1, RZ, R3, 0x3, R96, 0x48, !PT ;  /* 0x0000000303ff7812 */ /* 0x000fe20007824860 */
[----:B------:R-:W-:Y:S01]  /*6b50*/  @!UPT UIADD3 URZ, UPT, UPT, URZ, URZ, URZ ;  /* 0x000000fffffff290 */ /* 0x000fe2000fffe0ff */
[----:B----4-:R-:W-:Y:S11]  /*6b60*/  @P0 BRA `(.L_x_122) ;  /* 0x0000000000080947 */ /* 0x010ff60003800000 */
[----:B------:R-:W3:Y:S02]  /*6b70*/  SYNCS.PHASECHK.TRANS64.TRYWAIT P0, [R108+URZ+0x270], R7 ;  /* 0x000270076c0075a7 */ /* 0x000ee400080011ff */
[----:B---3--:R-:W-:Y:S05]  /*6b80*/  @!P0 BRA `(.L_x_123) ;  /* 0x0000002c008c8947 */ /* 0x008fea0003800000 */
.L_x_122:
[----:B------:R-:W-:Y:S05]  /*6b90*/  @!P1 BRA `(.L_x_124) ;  /* 0x0000000000409947 */ /* 0x000fea0003800000 */
[----:B------:R-:W4:Y:S01]  /*6ba0*/  LDCU.64 UR8, c[0x4][0x70] ;  /* 0x01000e00ff0877ac */ /* 0x000f220008000a00 */
[----:B------:R-:W-:Y:S01]  /*6bb0*/  MOV R3, 0x0 ;  /* 0x0000000000037802 */ /* 0x000fe20000000f00 */
[----:B------:R-:W-:Y:S02]  /*6bc0*/  HFMA2 R12, -RZ, RZ, 0, 5.9604644775390625e-08 ;  /* 0x00000001ff0c7431 */ /* 0x000fe400000001ff */
[----:B------:R-:W-:Y:S02]  /*6bd0*/  IMAD.MOV.U32 R8, RZ, RZ, 0x192 ;  /* 0x00000192ff087424 */ /* 0x000fe400078e00ff */
[----:B------:R-:W-:Y:S01]  /*6be0*/  IMAD.MOV.U32 R13, RZ, RZ, RZ ;  /* 0x000000ffff0d7224 */ /* 0x000fe200078e00ff */
[----:B------:R-:W3:Y:S01]  /*6bf0*/  LDCU.64 UR6, c[0x4][0x78] ;  /* 0x01000f00ff0677ac */ /* 0x000ee20008000a00 */
[----:B-1----:R-:W1:Y:S01]  /*6c00*/  LDC.64 R2, c[0x4][R3] ;  /* 0x0100000003027b82 */ /* 0x002e620000000a00 */
[----:B------:R-:W5:Y:S01]  /*6c10*/  LDCU.64 UR4, c[0x4][0x10] ;  /* 0x01000200ff0477ac */ /* 0x000f620008000a00 */
[----:B----4-:R-:W-:Y:S01]  /*6c20*/  MOV R5, UR9 ;  /* 0x0000000900057c02 */ /* 0x010fe20008000f00 */
[----:B------:R-:W-:Y:S01]  /*6c30*/  IMAD.U32 R4, RZ, RZ, UR8 ;  /* 0x00000008ff047e24 */ /* 0x000fe2000f8e00ff */
[----:B---3--:R-:W-:Y:S01]  /*6c40*/  MOV R7, UR7 ;  /* 0x0000000700077c02 */ /* 0x008fe20008000f00 */
[----:B------:R-:W-:Y:S01]  /*6c50*/  IMAD.U32 R6, RZ, RZ, UR6 ;  /* 0x00000006ff067e24 */ /* 0x000fe2000f8e00ff */
[----:B-----5:R-:W-:Y:S01]  /*6c60*/  MOV R11, UR5 ;  /* 0x00000005000b7c02 */ /* 0x020fe20008000f00 */
[----:B------:R-:W-:Y:S02]  /*6c70*/  IMAD.U32 R10, RZ, RZ, UR4 ;  /* 0x00000004ff0a7e24 */ /* 0x000fe4000f8e00ff */
[----:B------:R-:W-:Y:S07]  /*6c80*/  LEPC R20, `(.L_x_124) ;  /* 0x000000001014794e */ /* 0x000fee0000000000 */
[----:B-12---:R-:W-:Y:S05]  /*6c90*/  CALL.ABS.NOINC R2 ;  /* 0x0000000002007343 */ /* 0x006fea0003c00000 */
.L_x_124:
[----:B------:R-:W-:Y:S05]  /*6ca0*/  WARPSYNC.ALL ;  /* 0x0000000000007948 */ /* 0x000fea0003800000 */
[----:B------:R-:W-:Y:S01]  /*6cb0*/  R2UR UR4, R48 ;  /* 0x00000000300472ca */ /* 0x000fe200000e0000 */
[----:B------:R-:W-:Y:S01]  /*6cc0*/  BSSY.RECONVERGENT B0, `(.L_x_125) ;  /* 0x00000a0000007945 */ /* 0x000fe20003800200 */
[C---:B------:R-:W-:Y:S02]  /*6cd0*/  SHF.L.U32 R51, R56.reuse, 0x10, RZ ;  /* 0x0000001038337819 */ /* 0x040fe400000006ff */
[C---:B------:R-:W-:Y:S02]  /*6ce0*/  PRMT R49, R56.reuse, 0x8880, RZ ;  /* 0x0000888038317816 */ /* 0x040fe400000000ff */
[----:B------:R-:W-:Y:S02]  /*6cf0*/  SHF.R.S32.HI R51, RZ, 0x18, R51 ;  /* 0x00000018ff337819 */ /* 0x000fe40000011433 */
[----:B------:R-:W-:Y:S02]  /*6d00*/  SHF.L.U32 R52, R56, 0x8, RZ ;  /* 0x0000000838347819 */ /* 0x000fe400000006ff */
[C---:B------:R-:W-:Y:S02]  /*6d10*/  PRMT R54, R58.reuse, 0x8880, RZ ;  /* 0x000088803a367816 */ /* 0x040fe400000000ff */
[----:B------:R-:W-:Y:S01]  /*6d20*/  SHF.L.U32 R53, R58, 0x8, RZ ;  /* 0x000000083a357819 */ /* 0x000fe200000006ff */
[----:B-1-3--:R-:W-:Y:S01]  /*6d30*/  LDTM.16dp32bit_t0_t15.x32 R4, tmem[UR4] ;  /* 0x00000004000479ee */ /* 0x00afe20008a80000 */
[----:B------:R-:W2:Y:S01]  /*6d40*/  LDTM.16dp32bit_t16_t31.x32 R4, tmem[UR4+0x20] ;  /* 0x00002004000479ee */ /* 0x000ea20008aa0000 */
[----:B------:R-:W-:Y:S02]  /*6d50*/  ISETP.NE.AND P6, PT, R64, RZ, PT ;  /* 0x000000ff4000720c */ /* 0x000fe40003fc5270 */
[----:B------:R-:W-:Y:S02]  /*6d60*/  IADD3 R74, PT, PT, R95, UR49, RZ ;  /* 0x000000315f4a7c10 */ /* 0x000fe4000fffe0ff */
[----:B------:R-:W-:Y:S02]  /*6d70*/  SHF.L.U32 R73, R97, 0x4, RZ ;  /* 0x0000000461497819 */ /* 0x000fe400000006ff */
[----:B------:R-:W-:Y:S02]  /*6d80*/  SHF.R.S32.HI R53, RZ, 0x18, R53 ;  /* 0x00000018ff357819 */ /* 0x000fe40000011435 */
[----:B------:R-:W-:Y:S02]  /*6d90*/  IADD3 R112, PT, PT, R74, R73, RZ ;  /* 0x000000494a707210 */ /* 0x000fe40007ffe0ff */
[----:B------:R-:W-:Y:S01]  /*6da0*/  ISETP.NE.AND P0, PT, R105, RZ, PT ;  /* 0x000000ff6900720c */ /* 0x000fe20003f05270 */
[C---:B--2---:R-:W-:Y:S02]  /*6db0*/  IMAD R0, R47.reuse, R4, RZ ;  /* 0x000000042f007224 */ /* 0x044fe400078e02ff */
[----:B------:R-:W-:Y:S02]  /*6dc0*/  IMAD R2, R47, R5, RZ ;  /* 0x000000052f027224 */ /* 0x000fe400078e02ff */
[----:B------:R-:W-:Y:S01]  /*6dd0*/  IMAD R0, R49, R50, R0 ;  /* 0x0000003231007224 */ /* 0x000fe200078e0200 */
[----:B------:R-:W-:Y:S01]  /*6de0*/  SHF.R.S32.HI R49, RZ, 0x18, R52 ;  /* 0x00000018ff317819 */ /* 0x000fe20000011434 */
[----:B------:R-:W-:Y:S01]  /*6df0*/  IMAD R3, R47, R6, RZ ;  /* 0x000000062f037224 */ /* 0x000fe200078e02ff */
[----:B------:R-:W-:Y:S01]  /*6e00*/  SHF.L.U32 R52, R57, 0x10, RZ ;  /* 0x0000001039347819 */ /* 0x000fe200000006ff */
[-C--:B------:R-:W-:Y:S01]  /*6e10*/  IMAD R2, R51, R50.reuse, R2 ;  /* 0x0000003233027224 */ /* 0x080fe200078e0202 */
[----:B------:R-:W-:Y:S01]  /*6e20*/  SHF.R.S32.HI R51, RZ, 0x18, R56 ;  /* 0x00000018ff337819 */ /* 0x000fe20000011438 */
[----:B------:R-:W-:Y:S02]  /*6e30*/  IMAD R7, R47, R7, RZ ;  /* 0x000000072f077224 */ /* 0x000fe400078e02ff */
[-C--:B------:R-:W-:Y:S01]  /*6e40*/  IMAD R3, R49, R50.reuse, R3 ;  /* 0x0000003231037224 */ /* 0x080fe200078e0203 */
[----:B------:R-:W-:Y:S01]  /*6e50*/  PRMT R49, R57, 0x8880, RZ ;  /* 0x0000888039317816 */ /* 0x000fe200000000ff */
[----:B------:R-:W-:Y:S01]  /*6e60*/  IMAD R7, R51, R50, R7 ;  /* 0x0000003233077224 */ /* 0x000fe200078e0207 */
[----:B------:R-:W-:Y:S01]  /*6e70*/  SHF.R.S32.HI R51, RZ, 0x18, R52 ;  /* 0x00000018ff337819 */ /* 0x000fe20000011434 */
[----:B------:R-:W-:Y:S02]  /*6e80*/  IMAD R4, R47, R8, RZ ;  /* 0x000000082f047224 */ /* 0x000fe400078e02ff */
[----:B------:R-:W-:Y:S01]  /*6e90*/  IMAD.SHL.U32 R52, R57, 0x100, RZ ;  /* 0x0000010039347824 */ /* 0x000fe200078e00ff */
[----:B------:R-:W-:Y:S01]  /*6ea0*/  I2IP.S8.S32.SAT R65, R7, R3, RZ ;  /* 0x0000000307417239 */ /* 0x000fe200000014ff */
[----:B------:R-:W-:Y:S02]  /*6eb0*/  IMAD R5, R47, R9, RZ ;  /* 0x000000092f057224 */ /* 0x000fe400078e02ff */
[----:B------:R-:W-:Y:S01]  /*6ec0*/  IMAD R4, R49, R50, R4 ;  /* 0x0000003231047224 */ /* 0x000fe200078e0204 */
[----:B------:R-:W-:Y:S01]  /*6ed0*/  SHF.R.S32.HI R49, RZ, 0x18, R52 ;  /* 0x00000018ff317819 */ /* 0x000fe20000011434 */
[----:B------:R-:W-:Y:S01]  /*6ee0*/  IMAD R6, R47, R10, RZ ;  /* 0x0000000a2f067224 */ /* 0x000fe200078e02ff */
[----:B------:R-:W-:Y:S01]  /*6ef0*/  I2IP.S8.S32.SAT R64, R2, R0, R65 ;  /* 0x0000000002407239 */ /* 0x000fe20000001441 */
[-C--:B------:R-:W-:Y:S01]  /*6f00*/  IMAD R5, R51, R50.reuse, R5 ;  /* 0x0000003233057224 */ /* 0x080fe200078e0205 */
[----:B------:R-:W-:Y:S01]  /*6f10*/  SHF.L.U32 R52, R58, 0x10, RZ ;  /* 0x000000103a347819 */ /* 0x000fe200000006ff */
[----:B------:R-:W-:Y:S01]  /*6f20*/  IMAD R11, R47, R11, RZ ;  /* 0x0000000b2f0b7224 */ /* 0x000fe200078e02ff */
[----:B------:R-:W-:Y:S01]  /*6f30*/  SHF.R.S32.HI R51, RZ, 0x18, R57 ;  /* 0x00000018ff337819 */ /* 0x000fe20000011439 */
[----:B------:R-:W-:Y:S01]  /*6f40*/  IMAD R6, R49, R50, R6 ;  /* 0x0000003231067224 */ /* 0x000fe200078e0206 */
[----:B------:R-:W-:Y:S01]  /*6f50*/  SHF.R.S32.HI R52, RZ, 0x18, R52 ;  /* 0x00000018ff347819 */ /* 0x000fe20000011434 */
[C---:B------:R-:W-:Y:S02]  /*6f60*/  IMAD R8, R47.reuse, R12, RZ ;  /* 0x0000000c2f087224 */ /* 0x040fe400078e02ff */
[----:B------:R-:W-:Y:S02]  /*6f70*/  IMAD.MOV.U32 R49, RZ, RZ, R54 ;  /* 0x000000ffff317224 */ /* 0x000fe400078e0036 */
[----:B------:R-:W-:Y:S02]  /*6f80*/  IMAD R9, R47, R13, RZ ;  /* 0x0000000d2f097224 */ /* 0x000fe400078e02ff */
[----:B------:R-:W-:Y:S01]  /*6f90*/  IMAD R11, R51, R50, R11 ;  /* 0x00000032330b7224 */ /* 0x000fe200078e020b */
[----:B------:R-:W-:Y:S01]  /*6fa0*/  SHF.R.S32.HI R51, RZ, 0x18, R58 ;  /* 0x00000018ff337819 */ /* 0x000fe2000001143a */
[----:B------:R-:W-:Y:S02]  /*6fb0*/  IMAD R10, R47, R14, RZ ;  /* 0x0000000e2f0a7224 */ /* 0x000fe400078e02ff */
[----:B------:R-:W-:Y:S01]  /*6fc0*/  IMAD R8, R49, R50, R8 ;  /* 0x0000003231087224 */ /* 0x000fe200078e0208 */
[----:B------:R-:W-:Y:S01]  /*6fd0*/  I2IP.S8.S32.SAT R65, R11, R6, RZ ;  /* 0x000000060b417239 */ /* 0x000fe200000014ff */
[----:B------:R-:W-:Y:S01]  /*6fe0*/  IMAD R15, R47, R15, RZ ;  /* 0x0000000f2f0f7224 */ /* 0x000fe200078e02ff */
[----:B------:R-:W-:Y:S01]  /*6ff0*/  PRMT R49, R59, 0x8880, RZ ;  /* 0x000088803b317816 */ /* 0x000fe200000000ff */
[----:B------:R-:W-:Y:S01]  /*7000*/  IMAD R9, R52, R50, R9 ;  /* 0x0000003234097224 */ /* 0x000fe200078e0209 */
[----:B------:R-:W-:Y:S01]  /*7010*/  I2IP.S8.S32.SAT R65, R5, R4, R65 ;  /* 0x0000000405417239 */ /* 0x000fe20000001441 */
[-C--:B------:R-:W-:Y:S01]  /*7020*/  IMAD R10, R53, R50.reuse, R10 ;  /* 0x00000032350a7224 */ /* 0x080fe200078e020a */
[----:B------:R-:W-:Y:S01]  /*7030*/  SHF.L.U32 R53, R59, 0x8, RZ ;  /* 0x000000083b357819 */ /* 0x000fe200000006ff */
[----:B------:R-:W-:Y:S01]  /*7040*/  IMAD R15, R51, R50, R15 ;  /* 0x00000032330f7224 */ /* 0x000fe200078e020f */
[----:B------:R-:W-:Y:S01]  /*7050*/  SHF.L.U32 R51, R59, 0x10, RZ ;  /* 0x000000103b337819 */ /* 0x000fe200000006ff */
[C---:B------:R-:W-:Y:S01]  /*7060*/  IMAD R12, R47.reuse, R16, RZ ;  /* 0x000000102f0c7224 */ /* 0x040fe200078e02ff */
[----:B------:R-:W-:Y:S01]  /*7070*/  SHF.R.S32.HI R53, RZ, 0x18, R53 ;  /* 0x00000018ff357819 */ /* 0x000fe20000011435 */
[C---:B------:R-:W-:Y:S01]  /*7080*/  IMAD R13, R47.reuse, R17, RZ ;  /* 0x000000112f0d7224 */ /* 0x040fe200078e02ff */
[----:B------:R-:W-:Y:S01]  /*7090*/  SHF.R.S32.HI R51, RZ, 0x18, R51 ;  /* 0x00000018ff337819 */ /* 0x000fe20000011433 */
[----:B------:R-:W-:Y:S01]  /*70a0*/  IMAD R14, R47, R18, RZ ;  /* 0x000000122f0e7224 */ /* 0x000fe200078e02ff */
[----:B------:R-:W-:Y:S01]  /*70b0*/  I2IP.S8.S32.SAT R66, R15, R10, RZ ;  /* 0x0000000a0f427239 */ /* 0x000fe200000014ff */
[----:B------:R-:W-:Y:S01]  /*70c0*/  IMAD R12, R49, R50, R12 ;  /* 0x00000032310c7224 */ /* 0x000fe200078e020c */
[----:B------:R-:W-:Y:S01]  /*70d0*/  SHF.R.S32.HI R49, RZ, 0x18, R59 ;  /* 0x00000018ff317819 */ /* 0x000fe2000001143b */
[----:B------:R-:W-:Y:S01]  /*70e0*/  IMAD R19, R47, R19, RZ ;  /* 0x000000132f137224 */ /* 0x000fe200078e02ff */
[----:B------:R-:W-:Y:S01]  /*70f0*/  I2IP.S8.S32.SAT R66, R9, R8, R66 ;  /* 0x0000000809427239 */ /* 0x000fe20000001442 */
[-C--:B------:R-:W-:Y:S01]  /*7100*/  IMAD R13, R51, R50.reuse, R13 ;  /* 0x00000032330d7224 */ /* 0x080fe200078e020d */
[C---:B------:R-:W-:Y:S01]  /*7110*/  PRMT R51, R60.reuse, 0x8880, RZ ;  /* 0x000088803c337816 */ /* 0x040fe200000000ff */
[-C--:B------:R-:W-:Y:S01]  /*7120*/  IMAD R14, R53, R50.reuse, R14 ;  /* 0x00000032350e7224 */ /* 0x080fe200078e020e */
[----:B------:R-:W-:Y:S01]  /*7130*/  PRMT R53, R61, 0x8880, RZ ;  /* 0x000088803d357816 */ /* 0x000fe200000000ff */
[----:B------:R-:W-:Y:S01]  /*7140*/  IMAD R19, R49, R50, R19 ;  /* 0x0000003231137224 */ /* 0x000fe200078e0213 */
[----:B------:R-:W-:Y:S01]  /*7150*/  MOV R49, R51 ;  /* 0x0000003300317202 */ /* 0x000fe20000000f00 */
[----:B------:R-:W-:Y:S02]  /*7160*/  IMAD R16, R47, R20, RZ ;  /* 0x000000142f107224 */ /* 0x000fe400078e02ff */
[C---:B------:R-:W-:Y:S01]  /*7170*/  IMAD.U32 R52, R60.reuse, 0x10000, RZ ;  /* 0x000100003c347824 */ /* 0x040fe200078e00ff */
[----:B------:R-:W-:Y:S01]  /*7180*/  I2IP.S8.S32.SAT R67, R19, R14, RZ ;  /* 0x0000000e13437239 */ /* 0x000fe200000014ff */
[----:B------:R-:W-:Y:S01]  /*7190*/  IMAD R16, R49, R50, R16 ;  /* 0x0000003231107224 */ /* 0x000fe200078e0210 */
[----:B------:R-:W-:Y:S01]  /*71a0*/  SHF.L.U32 R49, R60, 0x8, RZ ;  /* 0x000000083c317819 */ /* 0x000fe200000006ff */
[C---:B------:R-:W-:Y:S01]  /*71b0*/  IMAD R17, R47.reuse, R21, RZ ;  /* 0x000000152f117224 */ /* 0x040fe200078e02ff */
[----:B------:R-:W-:Y:S01]  /*71c0*/  SHF.R.S32.HI R51, RZ, 0x18, R52 ;  /* 0x00000018ff337819 */ /* 0x000fe20000011434 */
[C---:B------:R-:W-:Y:S01]  /*71d0*/  IMAD R18, R47.reuse, R22, RZ ;  /* 0x000000162f127224 */ /* 0x040fe200078e02ff */
[----:B------:R-:W-:Y:S01]  /*71e0*/  SHF.R.S32.HI R49, RZ, 0x18, R49 ;  /* 0x00000018ff317819 */ /* 0x000fe20000011431 */
[----:B------:R-:W-:Y:S01]  /*71f0*/  IMAD R23, R47, R23, RZ ;  /* 0x000000172f177224 */ /* 0x000fe200078e02ff */
[----:B------:R-:W-:Y:S01]  /*7200*/  I2IP.S8.S32.SAT R67, R13, R12, R67 ;  /* 0x0000000c0d437239 */ /* 0x000fe20000001443 */
[----:B------:R-:W-:Y:S01]  /*7210*/  IMAD R17, R51, R50, R17 ;  /* 0x0000003233117224 */ /* 0x000fe200078e0211 */
[C---:B------:R-:W-:Y:S01]  /*7220*/  SHF.L.U32 R52, R61.reuse, 0x10, RZ ;  /* 0x000000103d347819 */ /* 0x040fe200000006ff */
[----:B------:R-:W-:Y:S01]  /*7230*/  IMAD.SHL.U32 R54, R61, 0x100, RZ ;  /* 0x000001003d367824 */ /* 0x000fe200078e00ff */
[----:B------:R-:W-:Y:S01]  /*7240*/  SHF.R.S32.HI R51, RZ, 0x18, R60 ;  /* 0x00000018ff337819 */ /* 0x000fe2000001143c */
[----:B------:R-:W-:Y:S01]  /*7250*/  IMAD R20, R47, R24, RZ ;  /* 0x000000182f147224 */ /* 0x000fe200078e02ff */
[----:B------:R1:W-:Y:S01]  /*7260*/  STS.128 [R95+UR49+0x2400], R64 ;  /* 0x002400405f007988 */ /* 0x0003e20008000c31 */
[-C--:B------:R-:W-:Y:S01]  /*7270*/  IMAD R18, R49, R50.reuse, R18 ;  /* 0x0000003231127224 */ /* 0x080fe200078e0212 */
[----:B------:R-:W-:Y:S01]  /*7280*/  SHF.R.S32.HI R52, RZ, 0x18, R52 ;  /* 0x00000018ff347819 */ /* 0x000fe20000011434 */
[----:B------:R-:W-:Y:S01]  /*7290*/  IMAD R21, R47, R25, RZ ;  /* 0x000000192f157224 */ /* 0x000fe200078e02ff */
[----:B------:R-:W-:Y:S01]  /*72a0*/  SHF.R.S32.HI R49, RZ, 0x18, R54 ;  /* 0x00000018ff317819 */ /* 0x000fe20000011436 */
[----:B------:R-:W-:Y:S01]  /*72b0*/  IMAD R23, R51, R50, R23 ;  /* 0x0000003233177224 */ /* 0x000fe200078e0217 */
[----:B------:R-:W-:Y:S01]  /*72c0*/  SHF.R.S32.HI R51, RZ, 0x18, R61 ;  /* 0x00000018ff337819 */ /* 0x000fe2000001143d */
[----:B------:R-:W-:Y:S01]  /*72d0*/  IMAD R22, R47, R26, RZ ;  /* 0x0000001a2f167224 */ /* 0x000fe200078e02ff */
[----:B------:R-:W-:Y:S01]  /*72e0*/  SHF.R.S32.HI R54, RZ, 0x18, R63 ;  /* 0x00000018ff367819 */ /* 0x000fe2000001143f */
[----:B------:R-:W-:Y:S01]  /*72f0*/  IMAD R20, R53, R50, R20 ;  /* 0x0000003235147224 */ /* 0x000fe200078e0214 */
[----:B------:R-:W-:Y:S01]  /*7300*/  I2IP.S8.S32.SAT R68, R23, R18, RZ ;  /* 0x0000001217447239 */ /* 0x000fe200000014ff */
[----:B------:R-:W-:Y:S01]  /*7310*/  IMAD R27, R47, R27, RZ ;  /* 0x0000001b2f1b7224 */ /* 0x000fe200078e02ff */
[----:B------:R-:W-:Y:S01]  /*7320*/  SHF.L.U32 R53, R62, 0x8, RZ ;  /* 0x000000083e357819 */ /* 0x000fe200000006ff */
[-C--:B------:R-:W-:Y:S01]  /*7330*/  IMAD R21, R52, R50.reuse, R21 ;  /* 0x0000003234157224 */ /* 0x080fe200078e0215 */
[C---:B------:R-:W-:Y:S01]  /*7340*/  SHF.L.U32 R52, R62.reuse, 0x10, RZ ;  /* 0x000000103e347819 */ /* 0x040fe200000006ff */
[----:B------:R-:W-:Y:S01]  /*7350*/  IMAD R22, R49, R50, R22 ;  /* 0x0000003231167224 */ /* 0x000fe200078e0216 */
[----:B------:R-:W-:Y:S01]  /*7360*/  PRMT R49, R62, 0x8880, RZ ;  /* 0x000088803e317816 */ /* 0x000fe200000000ff */
[----:B------:R-:W-:Y:S01]  /*7370*/  IMAD R24, R47, R28, RZ ;  /* 0x0000001c2f187224 */ /* 0x000fe200078e02ff */
[----:B------:R-:W-:Y:S01]  /*7380*/  I2IP.S8.S32.SAT R68, R17, R16, R68 ;  /* 0x0000001011447239 */ /* 0x000fe20000001444 */
[----:B------:R-:W-:Y:S01]  /*7390*/  IMAD R27, R51, R50, R27 ;  /* 0x00000032331b7224 */ /* 0x000fe200078e021b */
[----:B------:R-:W-:Y:S01]  /*73a0*/  SHF.R.S32.HI R51, RZ, 0x18, R52 ;  /* 0x00000018ff337819 */ /* 0x000fe20000011434 */
[C---:B------:R-:W-:Y:S01]  /*73b0*/  IMAD R25, R47.reuse, R29, RZ ;  /* 0x0000001d2f197224 */ /* 0x040fe200078e02ff */
[----:B------:R-:W-:Y:S01]  /*73c0*/  SHF.R.S32.HI R53, RZ, 0x18, R53 ;  /* 0x00000018ff357819 */ /* 0x000fe20000011435 */
[----:B------:R-:W-:Y:S01]  /*73d0*/  IMAD R26, R47, R30, RZ ;  /* 0x0000001e2f1a7224 */ /* 0x000fe200078e02ff */
[----:B------:R-:W-:Y:S01]  /*73e0*/  I2IP.S8.S32.SAT R69, R27, R22, RZ ;  /* 0x000000161b457239 */ /* 0x000fe200000014ff */
[-C--:B------:R-:W-:Y:S01]  /*73f0*/  IMAD R24, R49, R50.reuse, R24 ;  /* 0x0000003231187224 */ /* 0x080fe200078e0218 */
[----:B------:R-:W-:Y:S01]  /*7400*/  SHF.L.U32 R52, R63, 0x10, RZ ;  /* 0x000000103f347819 */ /* 0x000fe200000006ff */
[----:B------:R-:W-:Y:S01]  /*7410*/  IMAD R25, R51, R50, R25 ;  /* 0x0000003233197224 */ /* 0x000fe200078e0219 */
[----:B------:R-:W-:Y:S01]  /*7420*/  I2IP.S8.S32.SAT R69, R21, R20, R69 ;  /* 0x0000001415457239 */ /* 0x000fe20000001445 */
[----:B------:R-:W-:Y:S01]  /*7430*/  IMAD R26, R53, R50, R26 ;  /* 0x00000032351a7224 */ /* 0x000fe200078e021a */
[----:B------:R-:W-:Y:S01]  /*7440*/  SHF.R.S32.HI R49, RZ, 0x18, R62 ;  /* 0x00000018ff317819 */ /* 0x000fe2000001143e */
[----:B------:R-:W-:Y:S01]  /*7450*/  IMAD R31, R47, R31, RZ ;  /* 0x0000001f2f1f7224 */ /* 0x000fe200078e02ff */
[C---:B------:R-:W-:Y:S01]  /*7460*/  PRMT R51, R63.reuse, 0x8880, RZ ;  /* 0x000088803f337816 */ /* 0x040fe200000000ff */
[----:B------:R-:W-:Y:S01]  /*7470*/  IMAD.SHL.U32 R53, R63, 0x100, RZ ;  /* 0x000001003f357824 */ /* 0x000fe200078e00ff */
[----:B------:R-:W-:Y:S01]  /*7480*/  SHF.R.S32.HI R52, RZ, 0x18, R52 ;  /* 0x00000018ff347819 */ /* 0x000fe20000011434 */
[C---:B------:R-:W-:Y:S02]  /*7490*/  IMAD R28, R47.reuse, R32, RZ ;  /* 0x000000202f1c7224 */ /* 0x040fe400078e02ff */
[----:B------:R-:W-:Y:S01]  /*74a0*/  IMAD R29, R47, R33, RZ ;  /* 0x000000212f1d7224 */ /* 0x000fe200078e02ff */
[----:B------:R-:W-:Y:S01]  /*74b0*/  SHF.R.S32.HI R53, RZ, 0x18, R53 ;  /* 0x00000018ff357819 */ /* 0x000fe20000011435 */
[-C--:B------:R-:W-:Y:S02]  /*74c0*/  IMAD R31, R49, R50.reuse, R31 ;  /* 0x00000032311f7224 */ /* 0x080fe400078e021f */
[----:B------:R-:W-:Y:S02]  /*74d0*/  IMAD R28, R51, R50, R28 ;  /* 0x00000032331c7224 */ /* 0x000fe400078e021c */
[----:B------:R-:W-:Y:S01]  /*74e0*/  IMAD R30, R47, R34, RZ ;  /* 0x000000222f1e7224 */ /* 0x000fe200078e02ff */
[----:B------:R-:W-:Y:S01]  /*74f0*/  I2IP.S8.S32.SAT R75, R31, R26, RZ ;  /* 0x0000001a1f4b7239 */ /* 0x000fe200000014ff */
[----:B------:R-:W-:Y:S02]  /*7500*/  IMAD R29, R52, R50, R29 ;  /* 0x00000032341d7224 */ /* 0x000fe400078e021d */
[----:B------:R-:W-:Y:S01]  /*7510*/  IMAD R35, R47, R35, RZ ;  /* 0x000000232f237224 */ /* 0x000fe200078e02ff */
[----:B------:R-:W-:Y:S01]  /*7520*/  I2IP.S8.S32.SAT R70, R25, R24, R75 ;  /* 0x0000001819467239 */ /* 0x000fe2000000144b */
[-C--:B------:R-:W-:Y:S01]  /*7530*/  IMAD R30, R53, R50.reuse, R30 ;  /* 0x00000032351e7224 */ /* 0x080fe200078e021e */
[----:B------:R-:W-:Y:S01]  /*7540*/  LEA R75, R100, UR49, 0x3 ;  /* 0x00000031644b7c11 */ /* 0x000fe2000f8e18ff */
[----:B------:R-:W-:Y:S05]  /*7550*/  IMAD R35, R54, R50, R35 ;  /* 0x0000003236237224 */ /* 0x000fea00078e0223 */
[----:B------:R-:W-:Y:S04]  /*7560*/  I2IP.S8.S32.SAT R76, R35, R30, RZ ;  /* 0x0000001e234c7239 */ /* 0x000fe800000014ff */
[----:B------:R-:W-:Y:S02]  /*7570*/  I2IP.S8.S32.SAT R71, R29, R28, R76 ;  /* 0x0000001c1d477239 */ /* 0x000fe4000000144c */
[----:B------:R-:W-:Y:S03]  /*7580*/  @P6 SHF.L.U32 R76, R99, 0x1f, RZ ;  /* 0x0000001f634c6819 */ /* 0x000fe600000006ff */
[----:B------:R1:W-:Y:S01]  /*7590*/  STS.128 [R112+0x2410], R68 ;  /* 0x0024104470007388 */ /* 0x0003e20000000c00 */
[----:B------:R-:W-:Y:S01]  /*75a0*/  @!PT LDS RZ, [RZ] ;  /* 0x00000000fffff984 */ /* 0x000fe20000000800 */
[----:B------:R-:W-:Y:S01]  /*75b0*/  @!PT LDS RZ, [RZ] ;  /* 0x00000000fffff984 */ /* 0x000fe20000000800 */
[----:B------:R-:W-:Y:S01]  /*75c0*/  @!PT LDS RZ, [RZ] ;  /* 0x00000000fffff984 */ /* 0x000fe20000000800 */
[----:B------:R-:W-:Y:S01]  /*75d0*/  @!PT LDS RZ, [RZ] ;  /* 0x00000000fffff984 */ /* 0x000fe20000000800 */
[----:B------:R2:W-:Y:S07]  /*75e0*/  MEMBAR.ALL.CTA ;  /* 0x0000000000007992 */ /* 0x0005ee0000008000 */
[----:B--2---:R-:W2:Y:S02]  /*75f0*/  FENCE.VIEW.ASYNC.S ;  /* 0x00000000000073c6 */ /* 0x004ea40000000000 */
[----:B--2---:R-:W-:Y:S06]  /*7600*/  BAR.SYNC.DEFER_BLOCKING 0x1, 0x80 ;  /* 0x0042000000007b1d */ /* 0x004fec0000010000 */
[----:B------:R-:W-:Y:S05]  /*7610*/  @P0 BRA `(.L_x_126) ;  /* 0x0000000000280947 */ /* 0x000fea0003800000 */
[----:B------:R-:W-:Y:S02]  /*7620*/  UIADD3 UR4, UPT, UPT, UR49, 0x2400, URZ ;  /* 0x0000240031047890 */ /* 0x000fe4000fffe0ff */
[----:B------:R-:W-:Y:S01]  /*7630*/  UIADD3 UR6, UP0, UPT, UR52, 0x680, URZ ;  /* 0x0000068034067890 */ /* 0x000fe2000ff1e0ff */
[----:B------:R-:W-:Y:S03]  /*7640*/  UMOV UR43, UR36 ;  /* 0x00000024002b7c82 */ /* 0x000fe60008000000 */
[----:B------:R-:W-:Y:S01]  /*7650*/  MOV R104, UR4 ;  /* 0x0000000400687c02 */ /* 0x000fe20008000f00 */
[----:B------:R-:W-:Y:S03]  /*7660*/  UIADD3.X UR7, UPT, UPT, URZ, UR53, URZ, UP0, !UPT ;  /* 0x00000035ff077290 */ /* 0x000fe600087fe4ff */
[----:B------:R-:W-:Y:S11]  /*7670*/  R2UR UR40, R104 ;  /* 0x00000000682872ca */ /* 0x000ff600000e0000 */
[----:B------:R-:W-:Y:S02]  /*7680*/  @!UPT UIADD3 URZ, UPT, UPT, URZ, URZ, URZ ;  /* 0x000000fffffff290 */ /* 0x000fe4000fffe0ff */
[----:B------:R2:W-:Y:S01]  /*7690*/  UTMASTG.3D [UR40], [UR6] ;  /* 0x00000028060073b5 */ /* 0x0005e20008010000 */
[----:B------:R0:W-:Y:S01]  /*76a0*/  UTMACMDFLUSH ;  /* 0x00000000000079b7 */ /* 0x0001e20000000000 */
[----:B--2---:R-:W-:Y:S04]  /*76b0*/  DEPBAR.LE SB0, 0x1 ;  /* 0x000080400000791a */ /* 0x004fe80000000000 */
.L_x_126:
[----:B------:R-:W-:Y:S05]  /*76c0*/  BSYNC.RECONVERGENT B0 ;  /* 0x0000000000007941 */ /* 0x000fea0003800200 */
.L_x_125:
[----:B------:R-:W-:Y:S06]  /*76d0*/  BAR.SYNC.DEFER_BLOCKING 0x1, 0x80 ;  /* 0x0042000000007b1d */ /* 0x000fec0000010000 */
[----:B------:R-:W2:Y:S01]  /*76e0*/  @P6 SYNCS.PHASECHK.TRANS64.TRYWAIT P0, [R75+URZ+0x220], R76 ;  /* 0x0002204c4b0065a7 */ /* 0x000ea200080011ff */
[----:B------:R-:W-:Y:S01]  /*76f0*/  BSSY B1, `(.L_x_127) ;  /* 0x000001f000017945 */ /* 0x000fe20003800000 */
[----:B--2---:R-:W-:Y:S03]  /*7700*/  @P6 SEL R55, RZ, 0x1, !P0 ;  /* 0x00000001ff376807 */ /* 0x004fe60004000000 */
[----:B------:R-:W-:Y:S05]  /*7710*/  @!P6 BRA `(.L_x_128) ;  /* 0x000000000070e947 */ /* 0x000fea0003800000 */
[----:B------:R-:W-:Y:S01]  /*7720*/  ISETP.NE.AND P1, PT, R72, RZ, PT ;  /* 0x000000ff4800720c */ /* 0x000fe20003f25270 */
[----:B------:R-:W-:Y:S01]  /*7730*/  BSSY B0, `(.L_x_129) ;  /* 0x0000008000007945 */ /* 0x000fe20003800000 */
[----:B------:R-:W-:Y:S11]  /*7740*/  ISETP.NE.AND P0, PT, R55, RZ, PT ;  /* 0x000000ff3700720c */ /* 0x000ff60003f05270 */
[----:B------:R-:W-:Y:S04]  /*7750*/  @P1 IMAD R74, R100, 0x1000, R74 ;  /* 0x00001000644a1824 */ /* 0x000fe800078e024a */
[----:B------:R-:W-:Y:S01]  /*7760*/  @P1 IMAD.IADD R73, R73, 0x1, R74 ;  /* 0x0000000149491824 */ /* 0x000fe200078e024a */
[----:B------:R-:W-:Y:S06]  /*7770*/  @P0 BRA `(.L_x_130) ;  /* 0x00000000000c0947 */ /* 0x000fec0003800000 */
[----:B------:R-:W-:Y:S04]  /*7780*/  SHF.L.U32 R0, R99, 0x1f, RZ ;  /* 0x0000001f63007819 */ /* 0x000fe800000006ff */
[----:B------:R-:W2:Y:S02]  /*7790*/  SYNCS.PHASECHK.TRANS64.TRYWAIT P0, [R75+URZ+0x220], R0 ;  /* 0x000220004b0075a7 */ /* 0x000ea400080011ff */
[----:B--2---:R-:W-:Y:S05]  /*77a0*/  @!P0 BRA `(.L_x_131) ;  /* 0x0000002000988947 */ /* 0x004fea0003800000 */
.L_x_130:
[----:B------:R-:W-:Y:S05]  /*77b0*/  BSYNC B0 ;  /* 0x0000000000007941 */ /* 0x000fea0003800000 */
.L_x_129:
[----:B------:R-:W-:Y:S01]  /*77c0*/  ISETP.NE.AND P0, PT, R72, RZ, PT ;  /* 0x000000ff4800720c */ /* 0x000fe20003f05270 */
[----:B--2---:R-:W-:Y:S02]  /*77d0*/  VIADD R75, R75, 0x230 ;  /* 0x000002304b4b7836 */ /* 0x004fe40000000000 */
[----:B------:R-:W-:Y:S02]  /*77e0*/  IMAD.U32 R0, RZ, RZ, UR37 ;  /* 0x00000025ff007e24 */ /* 0x000fe4000f8e00ff */
[----:B------:R-:W-:Y:S03]  /*77f0*/  VIADD R100, R100, 0x1 ;  /* 0x0000000164647836 */ /* 0x000fe60000000000 */
[----:B------:R-:W-:Y:S05]  /*7800*/  PRMT R0, R0, 0x654, R75 ;  /* 0x0000065400007816 */ /* 0x000fea000000004b */
[----:B------:R2:W3:Y:S04]  /*7810*/  @P0 LDS.128 R56, [R74+0x400] ;  /* 0x000400004a380984 */ /* 0x0004e80000000c00 */
[----:B------:R2:W4:Y:S01]  /*7820*/  @P0 LDS.128 R60, [R73+0x410] ;  /* 0x00041000493c0984 */ /* 0x0005220000000c00 */
        /* <DEDUP_REMOVED lines=10> */
[----:B--23--:R-:W-:Y:S02]  /*78d0*/  LOP3.LUT R99, R99, R0, RZ, 0x3c, !PT ;  /* 0x0000000063637212 */ /* 0x00cfe400078e3cff */
.L_x_128:
[----:B------:R-:W-:Y:S05]  /*78e0*/  BSYNC B1 ;  /* 0x0000000000017941 */ /* 0x000fea0003800000 */
.L_x_127:
[----:B------:R-:W-:Y:S05]  /*78f0*/  VIADD R3, R48, 0x40 ;  /* 0x0000004030037836 */ /* 0x000fea0000000000 */
[----:B------:R-:W-:Y:S04]  /*7900*/  SHF.R.U32.HI R3, RZ, 0x15, R3 ;  /* 0x00000015ff037819 */ /* 0x000fe80000011603 */
[----:B------:R-:W-:Y:S11]  /*7910*/  LOP3.LUT P0, RZ, R3, 0x3, R96, 0x48, !PT ;  /* 0x0000000303ff7812 */ /* 0x000ff60007804860 */
[----:B------:R-:W-:Y:S02]  /*7920*/  @!UPT UIADD3 URZ, UPT, UPT, URZ, URZ, URZ ;  /* 0x000000fffffff290 */ /* 0x000fe4000fffe0ff */
[----:B------:R-:W-:Y:S05]  /*7930*/  @!P0 BRA `(.L_x_132) ;  /* 0x0000000000408947 */ /* 0x000fea0003800000 */
[----:B------:R-:W2:Y:S01]  /*7940*/  LDCU.64 UR8, c[0x4][0x70] ;  /* 0x01000e00ff0877ac */ /* 0x000ea20008000a00 */
[----:B------:R-:W-:Y:S01]  /*7950*/  MOV R3, 0x0 ;  /* 0x0000000000037802 */ /* 0x000fe20000000f00 */
[----:B------:R-:W-:Y:S02]  /*7960*/  HFMA2 R12, -RZ, RZ, 0, 5.9604644775390625e-08 ;  /* 0x00000001ff0c7431 */ /* 0x000fe400000001ff */
[----:B------:R-:W-:Y:S02]  /*7970*/  IMAD.MOV.U32 R8, RZ, RZ, 0x192 ;  /* 0x00000192ff087424 */ /* 0x000fe400078e00ff */
[----:B------:R-:W-:Y:S01]  /*7980*/  IMAD.MOV.U32 R13, RZ, RZ, RZ ;  /* 0x000000ffff0d7224 */ /* 0x000fe200078e00ff */
[----:B------:R-:W3:Y:S01]  /*7990*/  LDCU.64 UR6, c[0x4][0x78] ;  /* 0x01000f00ff0677ac */ /* 0x000ee20008000a00 */
[----:B------:R-:W1:Y:S01]  /*79a0*/  LDC.64 R2, c[0x4][R3] ;  /* 0x0100000003027b82 */ /* 0x000e620000000a00 */
[----:B------:R-:W5:Y:S01]  /*79b0*/  LDCU.64 UR4, c[0x4][0x10] ;  /* 0x01000200ff0477ac */ /* 0x000f620008000a00 */
[----:B--2---:R-:W-:Y:S01]  /*79c0*/  MOV R5, UR9 ;  /* 0x0000000900057c02 */ /* 0x004fe20008000f00 */
[----:B------:R-:W-:Y:S01]  /*79d0*/  IMAD.U32 R4, RZ, RZ, UR8 ;  /* 0x00000008ff047e24 */ /* 0x000fe2000f8e00ff */
[----:B---3--:R-:W-:Y:S01]  /*79e0*/  MOV R7, UR7 ;  /* 0x0000000700077c02 */ /* 0x008fe20008000f00 */
[----:B------:R-:W-:Y:S01]  /*79f0*/  IMAD.U32 R6, RZ, RZ, UR6 ;  /* 0x00000006ff067e24 */ /* 0x000fe2000f8e00ff */
[----:B-----5:R-:W-:Y:S01]  /*7a00*/  MOV R11, UR5 ;  /* 0x00000005000b7c02 */ /* 0x020fe20008000f00 */
[----:B------:R-:W-:Y:S02]  /*7a10*/  IMAD.U32 R10, RZ, RZ, UR4 ;  /* 0x00000004ff0a7e24 */ /* 0x000fe4000f8e00ff */
[----:B------:R-:W-:Y:S07]  /*7a20*/  LEPC R20, `(.L_x_132) ;  /* 0x000000001014794e */ /* 0x000fee0000000000 */
[----:B-1--4-:R-:W-:Y:S05]  /*7a30*/  CALL.ABS.NOINC R2 ;  /* 0x0000000002007343 */ /* 0x012fea0003c00000 */
.L_x_132:
[----:B------:R-:W-:Y:S01]  /*7a40*/  ISETP.NE.AND P0, PT, R105, RZ, PT ;  /* 0x000000ff6900720c */ /* 0x000fe20003f05270 */
[----:B------:R-:W-:Y:S05]  /*7a50*/  WARPSYNC.ALL ;  /* 0x0000000000007948 */ /* 0x000fea0003800000 */
[----:B------:R-:W-:Y:S01]  /*7a60*/  IMAD.SHL.U32 R80, R57, 0x100, RZ ;  /* 0x0000010039507824 */ /* 0x000fe200078e00ff */
[----:B------:R-:W-:Y:S01]  /*7a70*/  R2UR UR4, R48 ;  /* 0x00000000300472ca */ /* 0x000fe200000e0000 */
[----:B------:R-:W-:Y:S01]  /*7a80*/  IMAD.SHL.U32 R74, R59, 0x100, RZ ;  /* 0x000001003b4a7824 */ /* 0x000fe200078e00ff */
[C---:B------:R-:W-:Y:S01]  /*7a90*/  SHF.L.U32 R51, R56.reuse, 0x10, RZ ;  /* 0x0000001038337819 */ /* 0x040fe200000006ff */
[----:B-1--4-:R-:W-:Y:S01]  /*7aa0*/  IMAD.SHL.U32 R68, R61, 0x100, RZ ;  /* 0x000001003d447824 */ /* 0x012fe200078e00ff */
[C---:B------:R-:W-:Y:S01]  /*7ab0*/  PRMT R49, R56.reuse, 0x8880, RZ ;  /* 0x0000888038317816 */ /* 0x040fe200000000ff */
[----:B------:R-:W-:Y:S01]  /*7ac0*/  BSSY.RECONVERGENT B0, `(.L_x_133) ;  /* 0x000009e000007945 */ /* 0x000fe20003800200 */
[----:B------:R-:W-:Y:S02]  /*7ad0*/  SHF.L.U32 R53, R56, 0x8, RZ ;  /* 0x0000000838357819 */ /* 0x000fe400000006ff */
[----:B------:R-:W-:Y:S02]  /*7ae0*/  SHF.R.S32.HI R51, RZ, 0x18, R51 ;  /* 0x00000018ff337819 */ /* 0x000fe40000011433 */
[C---:B------:R-:W-:Y:S02]  /*7af0*/  PRMT R82, R57.reuse, 0x8880, RZ ;  /* 0x0000888039527816 */ /* 0x040fe400000000ff */
[----:B------:R-:W-:Y:S01]  /*7b00*/  SHF.R.S32.HI R53, RZ, 0x18, R53 ;  /* 0x00000018ff357819 */ /* 0x000fe20000011435 */
[----:B------:R-:W-:Y:S01]  /*7b10*/  LDTM.16dp32bit_t0_t15.x32 R4, tmem[UR4+0x40] ;  /* 0x00004004000479ee */ /* 0x000fe20008a80000 */
[----:B------:R-:W1:Y:S01]  /*7b20*/  LDTM.16dp32bit_t16_t31.x32 R4, tmem[UR4+0x60] ;  /* 0x00006004000479ee */ /* 0x000e620008aa0000 */
[----:B------:R-:W-:Y:S01]  /*7b30*/  NOP ;  /* 0x0000000000007918 */ /* 0x000fe20000000000 */
[----:B------:R-:W-:Y:S02]  /*7b40*/  R2UR UR5, R108 ;  /* 0x000000006c0572ca */ /* 0x000fe400000e0000 */
[----:B------:R-:W-:Y:S02]  /*7b50*/  SHF.R.S32.HI R52, RZ, 0x18, R56 ;  /* 0x00000018ff347819 */ /* 0x000fe40000011438 */
[----:B------:R-:W-:Y:S02]  /*7b60*/  SHF.L.U32 R81, R57, 0x10, RZ ;  /* 0x0000001039517819 */ /* 0x000fe400000006ff */
[C---:B------:R-:W-:Y:S02]  /*7b70*/  PRMT R79, R58.reuse, 0x8880, RZ ;  /* 0x000088803a4f7816 */ /* 0x040fe400000000ff */
[----:B------:R-:W-:Y:S02]  /*7b80*/  SHF.R.S32.HI R54, RZ, 0x18, R57 ;  /* 0x00000018ff367819 */ /* 0x000fe40000011439 */
[----:B------:R-:W-:Y:S02]  /*7b90*/  SHF.L.U32 R78, R58, 0x10, RZ ;  /* 0x000000103a4e7819 */ /* 0x000fe400000006ff */
[C---:B------:R-:W-:Y:S01]  /*7ba0*/  PRMT R76, R59.reuse, 0x8880, RZ ;  /* 0x000088803b4c7816 */ /* 0x040fe200000000ff */
[----:B------:R-:W-:Y:S01]  /*7bb0*/  UIADD3 UR5, UPT, UPT, UR5, 0x290, URZ ;  /* 0x0000029005057890 */ /* 0x000fe2000fffe0ff */
[----:B------:R-:W-:Y:S02]  /*7bc0*/  SHF.R.S32.HI R55, RZ, 0x18, R58 ;  /* 0x00000018ff377819 */ /* 0x000fe4000001143a */
[----:B------:R-:W-:Y:S01]  /*7bd0*/  SHF.L.U32 R75, R59, 0x10, RZ ;  /* 0x000000103b4b7819 */ /* 0x000fe200000006ff */
[----:B------:R-:W-:Y:S01]  /*7be0*/  UPRMT UR5, UR37, 0x654, UR5 ;  /* 0x0000065425057896 */ /* 0x000fe20008000005 */
[C---:B------:R-:W-:Y:S02]  /*7bf0*/  PRMT R73, R60.reuse, 0x8880, RZ ;  /* 0x000088803c497816 */ /* 0x040fe400000000ff */
[----:B------:R-:W-:Y:S01]  /*7c00*/  SHF.R.S32.HI R56, RZ, 0x18, R59 ;  /* 0x00000018ff387819 */ /* 0x000fe2000001143b */
[C---:B-1----:R-:W-:Y:S01]  /*7c10*/  IMAD R4, R47.reuse, R4, RZ ;  /* 0x000000042f047224 */ /* 0x042fe200078e02ff */
[----:B------:R-:W-:Y:S01]  /*7c20*/  SHF.L.U32 R72, R60, 0x10, RZ ;  /* 0x000000103c487819 */ /* 0x000fe200000006ff */
[----:B------:R-:W-:Y:S01]  /*7c30*/  IMAD R5, R47, R5, RZ ;  /* 0x000000052f057224 */ /* 0x000fe200078e02ff */
[----:B------:R-:W-:Y:S01]  /*7c40*/  PRMT R70, R61, 0x8880, RZ ;  /* 0x000088803d467816 */ /* 0x000fe200000000ff */
[----:B------:R-:W-:Y:S01]  /*7c50*/  IMAD R6, R47, R6, RZ ;  /* 0x000000062f067224 */ /* 0x000fe200078e02ff */
[----:B------:R-:W-:Y:S01]  /*7c60*/  SYNCS.ARRIVE.TRANS64.RED.A1T0 RZ, [UR5], RZ ;  /* 0x000000ffffff79a7 */ /* 0x000fe20008100405 */
[----:B------:R-:W-:Y:S01]  /*7c70*/  IMAD R4, R49, R50, R4 ;  /* 0x0000003231047224 */ /* 0x000fe200078e0204 */
[----:B------:R-:W-:Y:S01]  /*7c80*/  MOV R49, R82 ;  /* 0x0000005200317202 */ /* 0x000fe20000000f00 */
[----:B------:R-:W-:Y:S01]  /*7c90*/  IMAD R7, R47, R7, RZ ;  /* 0x000000072f077224 */ /* 0x000fe200078e02ff */
[----:B------:R-:W-:Y:S01]  /*7ca0*/  SHF.R.S32.HI R57, RZ, 0x18, R60 ;  /* 0x00000018ff397819 */ /* 0x000fe2000001143c */
[-C--:B------:R-:W-:Y:S01]  /*7cb0*/  IMAD R5, R51, R50.reuse, R5 ;  /* 0x0000003233057224 */ /* 0x080fe200078e0205 */
[----:B------:R-:W-:Y:S01]  /*7cc0*/  SHF.R.S32.HI R51, RZ, 0x18, R81 ;  /* 0x00000018ff337819 */ /* 0x000fe20000011451 */
[----:B------:R-:W-:Y:S01]  /*7cd0*/  IMAD R6, R53, R50, R6 ;  /* 0x0000003235067224 */ /* 0x000fe200078e0206 */
[----:B------:R-:W-:Y:S01]  /*7ce0*/  SHF.R.S32.HI R53, RZ, 0x18, R80 ;  /* 0x00000018ff357819 */ /* 0x000fe20000011450 */
[----:B------:R-:W-:Y:S01]  /*7cf0*/  IMAD R8, R47, R8, RZ ;  /* 0x000000082f087224 */ /* 0x000fe200078e02ff */
[----:B------:R-:W-:Y:S01]  /*7d00*/  SHF.L.U32 R69, R61, 0x10, RZ ;  /* 0x000000103d457819 */ /* 0x000fe200000006ff */
[----:B------:R-:W-:Y:S01]  /*7d10*/  IMAD R7, R52, R50, R7 ;  /* 0x0000003234077224 */ /* 0x000fe200078e0207 */
[----:B------:R-:W-:Y:S01]  /*7d20*/  SHF.R.S32.HI R52, RZ, 0x18, R75 ;  /* 0x00000018ff347819 */ /* 0x000fe2000001144b */
[C---:B------:R-:W-:Y:S01]  /*7d30*/  IMAD R9, R47.reuse, R9, RZ ;  /* 0x000000092f097224 */ /* 0x040fe200078e02ff */
[----:B------:R-:W-:Y:S01]  /*7d40*/  PRMT R67, R62, 0x8880, RZ ;  /* 0x000088803e437816 */ /* 0x000fe200000000ff */
[----:B------:R-:W-:Y:S01]  /*7d50*/  IMAD R10, R47, R10, RZ ;  /* 0x0000000a2f0a7224 */ /* 0x000fe200078e02ff */
[----:B------:R-:W-:Y:S01]  /*7d60*/  I2IP.S8.S32.SAT R108, R7, R6, RZ ;  /* 0x00000006076c7239 */ /* 0x000fe200000014ff */
[----:B------:R-:W-:Y:S01]  /*7d70*/  IMAD R8, R49, R50, R8 ;  /* 0x0000003231087224 */ /* 0x000fe200078e0208 */
[----:B------:R-:W-:Y:S01]  /*7d80*/  MOV R49, R79 ;  /* 0x0000004f00317202 */ /* 0x000fe20000000f00 */
[----:B------:R-:W-:Y:S01]  /*7d90*/  IMAD R11, R47, R11, RZ ;  /* 0x0000000b2f0b7224 */ /* 0x000fe200078e02ff */
[----:B------:R-:W-:Y:S01]  /*7da0*/  I2IP.S8.S32.SAT R108, R5, R4, R108 ;  /* 0x00000004056c7239 */ /* 0x000fe2000000146c */
[-C--:B------:R-:W-:Y:S01]  /*7db0*/  IMAD R9, R51, R50.reuse, R9 ;  /* 0x0000003233097224 */ /* 0x080fe200078e0209 */
[----:B------:R-:W-:Y:S01]  /*7dc0*/  SHF.R.S32.HI R51, RZ, 0x18, R78 ;  /* 0x00000018ff337819 */ /* 0x000fe2000001144e */
[----:B------:R-:W-:Y:S01]  /*7dd0*/  IMAD R10, R53, R50, R10 ;  /* 0x00000032350a7224 */ /* 0x000fe200078e020a */
[----:B------:R-:W-:Y:S01]  /*7de0*/  SHF.R.S32.HI R53, RZ, 0x18, R74 ;  /* 0x00000018ff357819 */ /* 0x000fe2000001144a */
[C---:B------:R-:W-:Y:S01]  /*7df0*/  IMAD R12, R47.reuse, R12, RZ ;  /* 0x0000000c2f0c7224 */ /* 0x040fe200078e02ff */
[----:B------:R-:W-:Y:S01]  /*7e00*/  SHF.L.U32 R77, R58, 0x8, RZ ;  /* 0x000000083a4d7819 */ /* 0x000fe200000006ff */
[-C--:B------:R-:W-:Y:S01]  /*7e10*/  IMAD R11, R54, R50.reuse, R11 ;  /* 0x00000032360b7224 */ /* 0x080fe200078e020b */
[----:B------:R-:W-:Y:S01]  /*7e20*/  SHF.R.S32.HI R58, RZ, 0x18, R61 ;  /* 0x00000018ff3a7819 */ /* 0x000fe2000001143d */
[----:B------:R-:W-:Y:S01]  /*7e30*/  IMAD R13, R47, R13, RZ ;  /* 0x0000000d2f0d7224 */ /* 0x000fe200078e02ff */
[----:B------:R-:W-:Y:S01]  /*7e40*/  SHF.L.U32 R66, R62, 0x10, RZ ;  /* 0x000000103e427819 */ /* 0x000fe200000006ff */
[----:B------:R-:W-:Y:S01]  /*7e50*/  IMAD R12, R49, R50, R12 ;  /* 0x00000032310c7224 */ /* 0x000fe200078e020c */
[----:B------:R-:W-:Y:S01]  /*7e60*/  SHF.R.S32.HI R49, RZ, 0x18, R77 ;  /* 0x00000018ff317819 */ /* 0x000fe2000001144d */
[----:B------:R-:W-:Y:S01]  /*7e70*/  IMAD R14, R47, R14, RZ ;  /* 0x0000000e2f0e7224 */ /* 0x000fe200078e02ff */
[----:B------:R-:W-:Y:S01]  /*7e80*/  I2IP.S8.S32.SAT R109, R11, R10, RZ ;  /* 0x0000000a0b6d7239 */ /* 0x000fe200000014ff */
[----:B------:R-:W-:Y:S01]  /*7e90*/  IMAD R15, R47, R15, RZ ;  /* 0x0000000f2f0f7224 */ /* 0x000fe200078e02ff */
[----:B------:R-:W-:Y:S01]  /*7ea0*/  PRMT R64, R63, 0x8880, RZ ;  /* 0x000088803f407816 */ /* 0x000fe200000000ff */
[----:B------:R-:W-:Y:S01]  /*7eb0*/  IMAD R13, R51, R50, R13 ;  /* 0x00000032330d7224 */ /* 0x000fe200078e020d */
[----:B------:R-:W-:Y:S01]  /*7ec0*/  MOV R51, R76 ;  /* 0x0000004c00337202 */ /* 0x000fe20000000f00 */
[----:B------:R-:W-:Y:S01]  /*7ed0*/  IMAD R16, R47, R16, RZ ;  /* 0x000000102f107224 */ /* 0x000fe200078e02ff */
[----:B------:R-:W-:Y:S01]  /*7ee0*/  I2IP.S8.S32.SAT R109, R9, R8, R109 ;  /* 0x00000008096d7239 */ /* 0x000fe2000000146d */
[-C--:B------:R-:W-:Y:S01]  /*7ef0*/  IMAD R14, R49, R50.reuse, R14 ;  /* 0x00000032310e7224 */ /* 0x080fe200078e020e */
[----:B------:R-:W-:Y:S01]  /*7f00*/  SHF.R.S32.HI R59, RZ, 0x18, R62 ;  /* 0x00000018ff3b7819 */ /* 0x000fe2000001143e */
[----:B------:R-:W-:Y:S01]  /*7f10*/  IMAD R17, R47, R17, RZ ;  /* 0x000000112f117224 */ /* 0x000fe200078e02ff */
[----:B------:R-:W-:Y:S01]  /*7f20*/  SHF.L.U32 R71, R60, 0x8, RZ ;  /* 0x000000083c477819 */ /* 0x000fe200000006ff */
[----:B------:R-:W-:Y:S01]  /*7f30*/  IMAD R15, R55, R50, R15 ;  /* 0x00000032370f7224 */ /* 0x000fe200078e020f */
[----:B------:R-:W-:Y:S01]  /*7f40*/  SHF.R.S32.HI R60, RZ, 0x18, R63 ;  /* 0x00000018ff3c7819 */ /* 0x000fe2000001143f */
[----:B------:R-:W-:Y:S01]  /*7f50*/  IMAD R18, R47, R18, RZ ;  /* 0x000000122f127224 */ /* 0x000fe200078e02ff */
[----:B------:R-:W-:Y:S01]  /*7f60*/  SHF.L.U32 R65, R62, 0x8, RZ ;  /* 0x000000083e417819 */ /* 0x000fe200000006ff */
[----:B------:R-:W-:Y:S01]  /*7f70*/  IMAD R16, R51, R50, R16 ;  /* 0x0000003233107224 */ /* 0x000fe200078e0210 */
[----:B------:R-:W-:Y:S01]  /*7f80*/  I2IP.S8.S32.SAT R110, R15, R14, RZ ;  /* 0x0000000e0f6e7239 */ /* 0x000fe200000014ff */
[----:B------:R-:W-:Y:S01]  /*7f90*/  IMAD R19, R47, R19, RZ ;  /* 0x000000132f137224 */ /* 0x000fe200078e02ff */
[----:B------:R-:W-:Y:S01]  /*7fa0*/  SHF.R.S32.HI R51, RZ, 0x18, R72 ;  /* 0x00000018ff337819 */ /* 0x000fe20000011448 */
[----:B------:R-:W-:Y:S01]  /*7fb0*/  IMAD R17, R52, R50, R17 ;  /* 0x0000003234117224 */ /* 0x000fe200078e0211 */
[----:B------:R-:W-:Y:S01]  /*7fc0*/  I2IP.S8.S32.SAT R110, R13, R12, R110 ;  /* 0x0000000c0d6e7239 */ /* 0x000fe2000000146e */
[----:B------:R-:W-:Y:S01]  /*7fd0*/  IMAD R0, R47, R20, RZ ;  /* 0x000000142f007224 */ /* 0x000fe200078e02ff */
[----:B------:R-:W-:Y:S01]  /*7fe0*/  SHF.R.S32.HI R52, RZ, 0x18, R71 ;  /* 0x00000018ff347819 */ /* 0x000fe20000011447 */
[-C--:B------:R-:W-:Y:S01]  /*7ff0*/  IMAD R18, R53, R50.reuse, R18 ;  /* 0x0000003235127224 */ /* 0x080fe200078e0212 */
[----:B------:R-:W-:Y:S01]  /*8000*/  SHF.R.S32.HI R53, RZ, 0x18, R68 ;  /* 0x00000018ff357819 */ /* 0x000fe20000011444 */
[----:B------:R-:W-:Y:S01]  /*8010*/  IMAD.MOV.U32 R49, RZ, RZ, R73 ;  /* 0x000000ffff317224 */ /* 0x000fe200078e0049 */
[----:B------:R-:W-:Y:S01]  /*8020*/  SHF.L.U32 R62, R63, 0x10, RZ ;  /* 0x000000103f3e7819 */ /* 0x000fe200000006ff */
[C---:B------:R-:W-:Y:S02]  /*8030*/  IMAD R2, R47.reuse, R21, RZ ;  /* 0x000000152f027224 */ /* 0x040fe400078e02ff */
[----:B------:R-:W-:Y:S02]  /*8040*/  IMAD R19, R56, R50, R19 ;  /* 0x0000003238137224 */ /* 0x000fe400078e0213 */
[----:B------:R-:W-:Y:S02]  /*8050*/  IMAD R3, R47, R22, RZ ;  /* 0x000000162f037224 */ /* 0x000fe400078e02ff */
[----:B------:R-:W-:Y:S01]  /*8060*/  IMAD R0, R49, R50, R0 ;  /* 0x0000003231007224 */ /* 0x000fe200078e0200 */
[----:B------:R-:W-:Y:S01]  /*8070*/  I2IP.S8.S32.SAT R111, R19, R18, RZ ;  /* 0x00000012136f7239 */ /* 0x000fe200000014ff */
[----:B------:R-:W-:Y:S01]  /*8080*/  IMAD R23, R47, R23, RZ ;  /* 0x000000172f177224 */ /* 0x000fe200078e02ff */
[----:B------:R-:W-:Y:S01]  /*8090*/  MOV R49, R70 ;  /* 0x0000004600317202 */ /* 0x000fe20000000f00 */
[----:B------:R-:W-:Y:S01]  /*80a0*/  IMAD R2, R51, R50, R2 ;  /* 0x0000003233027224 */ /* 0x000fe200078e0202 */
[----:B------:R-:W-:Y:S01]  /*80b0*/  I2IP.S8.S32.SAT R111, R17, R16, R111 ;  /* 0x00000010116f7239 */ /* 0x000fe2000000146f */
[C---:B------:R-:W-:Y:S01]  /*80c0*/  IMAD R20, R47.reuse, R24, RZ ;  /* 0x000000182f147224 */ /* 0x040fe200078e02ff */
[----:B------:R-:W-:Y:S01]  /*80d0*/  SHF.R.S32.HI R51, RZ, 0x18, R69 ;  /* 0x00000018ff337819 */ /* 0x000fe20000011445 */
[-C--:B------:R-:W-:Y:S01]  /*80e0*/  IMAD R3, R52, R50.reuse, R3 ;  /* 0x0000003234037224 */ /* 0x080fe200078e0203 */
[----:B------:R-:W-:Y:S01]  /*80f0*/  SHF.R.S32.HI R52, RZ, 0x18, R62 ;  /* 0x00000018ff347819 */ /* 0x000fe2000001143e */
[----:B------:R-:W-:Y:S01]  /*8100*/  IMAD R21, R47, R25, RZ ;  /* 0x000000192f157224 */ /* 0x000fe200078e02ff */
[----:B------:R1:W-:Y:S01]  /*8110*/  STS.128 [R95+UR49+0x3400], R108 ;  /* 0x0034006c5f007988 */ /* 0x0003e20008000c31 */
[----:B------:R-:W-:Y:S02]  /*8120*/  IMAD R23, R57, R50, R23 ;  /* 0x0000003239177224 */ /* 0x000fe400078e0217 */
[----:B------:R-:W-:Y:S02]  /*8130*/  IMAD R22, R47, R26, RZ ;  /* 0x0000001a2f167224 */ /* 0x000fe400078e02ff */
[-C--:B------:R-:W-:Y:S01]  /*8140*/  IMAD R20, R49, R50.reuse, R20 ;  /* 0x0000003231147224 */ /* 0x080fe200078e0214 */
[----:B------:R-:W-:Y:S01]  /*8150*/  I2IP.S8.S32.SAT R113, R23, R3, RZ ;  /* 0x0000000317717239 */ /* 0x000fe200000014ff */
[----:B------:R-:W-:Y:S01]  /*8160*/  IMAD R27, R47, R27, RZ ;  /* 0x0000001b2f1b7224 */ /* 0x000fe200078e02ff */
[----:B------:R-:W-:Y:S01]  /*8170*/  MOV R49, R67 ;  /* 0x0000004300317202 */ /* 0x000fe20000000f00 */
[----:B------:R-:W-:Y:S01]  /*8180*/  IMAD R21, R51, R50, R21 ;  /* 0x0000003233157224 */ /* 0x000fe200078e0215 */
[----:B------:R-:W-:Y:S01]  /*8190*/  I2IP.S8.S32.SAT R116, R2, R0, R113 ;  /* 0x0000000002747239 */ /* 0x000fe20000001471 */
[----:B------:R-:W-:Y:S01]  /*81a0*/  IMAD R24, R47, R28, RZ ;  /* 0x0000001c2f187224 */ /* 0x000fe200078e02ff */
[----:B------:R-:W-:Y:S01]  /*81b0*/  SHF.R.S32.HI R51, RZ, 0x18, R66 ;  /* 0x00000018ff337819 */ /* 0x000fe20000011442 */
[-C--:B------:R-:W-:Y:S01]  /*81c0*/  IMAD R22, R53, R50.reuse, R22 ;  /* 0x0000003235167224 */ /* 0x080fe200078e0216 */
[----:B------:R-:W-:Y:S01]  /*81d0*/  IADD3 R113, PT, PT, R44, 0x1, RZ ;  /* 0x000000012c717810 */ /* 0x000fe20007ffe0ff */
[-C--:B------:R-:W-:Y:S02]  /*81e0*/  IMAD R27, R58, R50.reuse, R27 ;  /* 0x000000323a1b7224 */ /* 0x080fe400078e021b */
[----:B------:R-:W-:Y:S02]  /*81f0*/  IMAD R25, R47, R29, RZ ;  /* 0x0000001d2f197224 */ /* 0x000fe400078e02ff */
[----:B------:R-:W-:Y:S01]  /*8200*/  IMAD R24, R49, R50, R24 ;  /* 0x0000003231187224 */ /* 0x000fe200078e0218 */
[----:B------:R-:W-:Y:S01]  /*8210*/  SHF.R.S32.HI R49, RZ, 0x18, R65 ;  /* 0x00000018ff317819 */ /* 0x000fe20000011441 */
[----:B------:R-:W-:Y:S01]  /*8220*/  IMAD R26, R47, R30, RZ ;  /* 0x0000001e2f1a7224 */ /* 0x000fe200078e02ff */
[----:B------:R-:W-:Y:S01]  /*8230*/  I2IP.S8.S32.SAT R117, R27, R22, RZ ;  /* 0x000000161b757239 */ /* 0x000fe200000014ff */
[----:B------:R-:W-:Y:S02]  /*8240*/  IMAD.SHL.U32 R61, R63, 0x100, RZ ;  /* 0x000001003f3d7824 */ /* 0x000fe400078e00ff */
[----:B------:R-:W-:Y:S01]  /*8250*/  IMAD R31, R47, R31, RZ ;  /* 0x0000001f2f1f7224 */ /* 0x000fe200078e02ff */
[----:B------:R-:W-:Y:S01]  /*8260*/  I2IP.S8.S32.SAT R117, R21, R20, R117 ;  /* 0x0000001415757239 */ /* 0x000fe20000001475 */
[----:B------:R-:W-:Y:S01]  /*8270*/  IMAD R25, R51, R50, R25 ;  /* 0x0000003233197224 */ /* 0x000fe200078e0219 */
[----:B------:R-:W-:Y:S01]  /*8280*/  MOV R51, R64 ;  /* 0x0000004000337202 */ /* 0x000fe20000000f00 */
[----:B------:R-:W-:Y:S01]  /*8290*/  IMAD R28, R47, R32, RZ ;  /* 0x000000202f1c7224 */ /* 0x000fe200078e02ff */
[----:B------:R-:W-:Y:S01]  /*82a0*/  SHF.R.S32.HI R53, RZ, 0x18, R61 ;  /* 0x00000018ff357819 */ /* 0x000fe2000001143d */
[-C--:B------:R-:W-:Y:S02]  /*82b0*/  IMAD R26, R49, R50.reuse, R26 ;  /* 0x00000032311a7224 */ /* 0x080fe400078e021a */
[----:B------:R-:W-:Y:S02]  /*82c0*/  IMAD R29, R47, R33, RZ ;  /* 0x000000212f1d7224 */ /* 0x000fe400078e02ff */
[-C--:B------:R-:W-:Y:S02]  /*82d0*/  IMAD R31, R59, R50.reuse, R31 ;  /* 0x000000323b1f7224 */ /* 0x080fe400078e021f */
[----:B------:R-:W-:Y:S02]  /*82e0*/  IMAD R28, R51, R50, R28 ;  /* 0x00000032331c7224 */ /* 0x000fe400078e021c */
[----:B------:R-:W-:Y:S01]  /*82f0*/  IMAD R30, R47, R34, RZ ;  /* 0x000000222f1e7224 */ /* 0x000fe200078e02ff */
[----:B------:R-:W-:Y:S01]  /*8300*/  I2IP.S8.S32.SAT R114, R31, R26, RZ ;  /* 0x0000001a1f727239 */ /* 0x000fe200000014ff */
[----:B------:R-:W-:Y:S02]  /*8310*/  IMAD R29, R52, R50, R29 ;  /* 0x00000032341d7224 */ /* 0x000fe400078e021d */
[----:B------:R-:W-:Y:S01]  /*8320*/  IMAD R35, R47, R35, RZ ;  /* 0x000000232f237224 */ /* 0x000fe200078e02ff */
[----:B------:R-:W-:Y:S01]  /*8330*/  I2IP.S8.S32.SAT R118, R25, R24, R114 ;  /* 0x0000001819767239 */ /* 0x000fe20000001472 */
[-C--:B------:R-:W-:Y:S02]  /*8340*/  IMAD R30, R53, R50.reuse, R30 ;  /* 0x00000032351e7224 */ /* 0x080fe400078e021e */
[----:B------:R-:W-:Y:S05]  /*8350*/  IMAD R35, R60, R50, R35 ;  /* 0x000000323c237224 */ /* 0x000fea00078e0223 */
[----:B------:R-:W-:Y:S04]  /*8360*/  I2IP.S8.S32.SAT R115, R35, R30, RZ ;  /* 0x0000001e23737239 */ /* 0x000fe800000014ff */
[----:B------:R-:W-:Y:S05]  /*8370*/  I2IP.S8.S32.SAT R119, R29, R28, R115 ;  /* 0x0000001c1d777239 */ /* 0x000fea0000001473 */
        /* <DEDUP_REMOVED lines=9> */
[----:B------:R-:W-:Y:S02]  /*8410*/  UIADD3 UR8, UP0, UPT, UR52, 0x680, URZ ;  /* 0x0000068034087890 */ /* 0x000fe4000ff1e0ff */
[----:B------:R-:W-:Y:S02]  /*8420*/  UIADD3 UR5, UPT, UPT, UR41, 0x40, URZ ;  /* 0x0000004029057890 */ /* 0x000fe4000fffe0ff */
[----:B------:R-:W-:Y:S02]  /*8430*/  UIADD3 UR4, UPT, UPT, UR49, 0x3400, URZ ;  /* 0x0000340031047890 */ /* 0x000fe4000fffe0ff */
[----:B------:R-:W-:Y:S01]  /*8440*/  UIADD3.X UR9, UPT, UPT, URZ, UR53, URZ, UP0, !UPT ;  /* 0x00000035ff097290 */ /* 0x000fe200087fe4ff */
[----:B------:R-:W-:Y:S01]  /*8450*/  UMOV UR6, UR42 ;  /* 0x0000002a00067c82 */ /* 0x000fe20008000000 */
[----:B------:R-:W-:Y:S07]  /*8460*/  UMOV UR7, UR36 ;  /* 0x0000002400077c82 */ /* 0x000fee0008000000 */
[----:B------:R2:W-:Y:S01]  /*8470*/  UTMASTG.3D [UR4], [UR8] ;  /* 0x00000004080073b5 */ /* 0x0005e20008010000 */
[----:B------:R0:W-:Y:S01]  /*8480*/  UTMACMDFLUSH ;  /* 0x00000000000079b7 */ /* 0x0001e20000000000 */
[----:B--2---:R-:W-:Y:S04]  /*8490*/  DEPBAR.LE SB0, 0x1 ;  /* 0x000080400000791a */ /* 0x004fe80000000000 */
.L_x_134:
[----:B------:R-:W-:Y:S05]  /*84a0*/  BSYNC.RECONVERGENT B0 ;  /* 0x0000000000007941 */ /* 0x000fea0003800200 */
.L_x_133:
[----:B------:R-:W-:Y:S01]  /*84b0*/  BAR.SYNC.DEFER_BLOCKING 0x1, 0x80 ;  /* 0x0042000000007b1d */ /* 0x000fe20000010000 */
[----:B------:R-:W-:Y:S01]  /*84c0*/  ISETP.NE.AND P2, PT, R106, RZ, PT ;  /* 0x000000ff6a00720c */ /* 0x000fe20003f45270 */
[----:B------:R-:W-:Y:S01]  /*84d0*/  IMAD.IADD R20, R43, 0x1, R83 ;  /* 0x000000012b147824 */ /* 0x000fe200078e0253 */
[----:B------:R-:W-:Y:S01]  /*84e0*/  ISETP.NE.AND P0, PT, R107, 0x2, PT ;  /* 0x000000026b00780c */ /* 0x000fe20003f05270 */
[----:B------:R-:W-:Y:S01]  /*84f0*/  IMAD.IADD R21, R45, 0x1, R90 ;  /* 0x000000012d157824 */ /* 0x000fe200078e025a */
[----:B------:R-:W-:Y:S02]  /*8500*/  ISETP.NE.AND P1, PT, R113, 0x4, PT ;  /* 0x000000047100780c */ /* 0x000fe40003f25270 */
[----:B------:R-:W-:Y:S02]  /*8510*/  SEL R0, RZ, 0x1, P0 ;  /* 0x00000001ff007807 */ /* 0x000fe40000000000 */
[----:B------:R-:W-:Y:S02]  /*8520*/  SEL R3, RZ, 0x1, P1 ;  /* 0x00000001ff037807 */ /* 0x000fe40000800000 */
[----:B------:R-:W-:Y:S02]  /*8530*/  LOP3.LUT R101, R101, R0, RZ, 0x3c, !PT ;  /* 0x0000000065657212 */ /* 0x000fe400078e3cff */
[----:B------:R-:W-:Y:S02]  /*8540*/  LOP3.LUT R102, R102, R3, RZ, 0x3c, !PT ;  /* 0x0000000366667212 */ /* 0x000fe400078e3cff */
[----:B------:R-:W-:Y:S02]  /*8550*/  @P2 R2UR UR36, R98 ;  /* 0x00000000622422ca */ /* 0x000fe400000e0000 */
[----:B------:R-:W-:Y:S02]  /*8560*/  SEL R107, R107, RZ, P0 ;  /* 0x000000ff6b6b7207 */ /* 0x000fe40000000000 */
[----:B------:R-:W-:Y:S01]  /*8570*/  SEL R44, R113, RZ, P1 ;  /* 0x000000ff712c7207 */ /* 0x000fe20000800000 */
[----:B------:R-:W-:Y:S10]  /*8580*/  @P2 BRA `(.L_x_135) ;  /* 0xffffffd400d82947 */ /* 0x000ff4000383ffff */
[----:B------:R-:W-:Y:S05]  /*8590*/  EXIT ;  /* 0x000000000000794d */ /* 0x000fea0003800000 */
.L_x_20:
[----:B--2---:R2:W1:Y:S02]  /*85a0*/  SYNCS.PHASECHK.TRANS64.TRYWAIT P0, [R3+URZ+0x2c0], R2 ;  /* 0x0002c002030075a7 */ /* 0x00446400080011ff */
[----:B-1----:R-:W-:Y:S05]  /*85b0*/  @!P0 NANOSLEEP.SYNCS 0x989680 ;  /* 0x009896800000895d */ /* 0x002fea0003900000 */
[----:B------:R-:W1:Y:S02]  /*85c0*/  @!P0 SYNCS.PHASECHK.TRANS64 P0, [R3+URZ+0x2c0], R2 ;  /* 0x0002c002030085a7 */ /* 0x000e6400080010ff */
[----:B-1----:R-:W-:Y:S05]  /*85d0*/  @!P0 BRA `(.L_x_20) ;  /* 0xfffffffc00f08947 */ /* 0x002fea000383ffff */
[----:B------:R-:W-:Y:S05]  /*85e0*/  BRA `(.L_x_136) ;  /* 0xffffff9000e87947 */ /* 0x000fea000383ffff */
.L_x_23:
[----:B-1----:R-:W-:-:S07]  /*85f0*/  MOV R2, UR33 ;  /* 0x0000002100027c02 */ /* 0x002fce0008000f00 */
.L_x_137:
[----:B-1----:R1:W2:Y:S02]  /*8600*/  SYNCS.PHASECHK.TRANS64.TRYWAIT P0, [R2+URZ+0x110], R5 ;  /* 0x00011005020075a7 */ /* 0x0022a400080011ff */
[----:B--2---:R-:W-:Y:S05]  /*8610*/  @!P0 NANOSLEEP.SYNCS 0x989680 ;  /* 0x009896800000895d */ /* 0x004fea0003900000 */
[----:B------:R-:W2:Y:S02]  /*8620*/  @!P0 SYNCS.PHASECHK.TRANS64 P0, [R2+URZ+0x110], R5 ;  /* 0x00011005020085a7 */ /* 0x000ea400080010ff */
[----:B--2---:R-:W-:Y:S05]  /*8630*/  @!P0 BRA `(.L_x_137) ;  /* 0xfffffffc00f08947 */ /* 0x004fea000383ffff */
[----:B------:R-:W-:Y:S05]  /*8640*/  BRA `(.L_x_22) ;  /* 0xffffff9400387947 */ /* 0x000fea000383ffff */
.L_x_29:
[----:B-1----:R-:W-:-:S07]  /*8650*/  MOV R2, UR17 ;  /* 0x0000001100027c02 */ /* 0x002fce0008000f00 */
.L_x_138:
[----:B-1----:R1:W2:Y:S02]  /*8660*/  SYNCS.PHASECHK.TRANS64.TRYWAIT P0, [R2+URZ+0x110], R5 ;  /* 0x00011005020075a7 */ /* 0x0022a400080011ff */
[----:B--2---:R-:W-:Y:S05]  /*8670*/  @!P0 NANOSLEEP.SYNCS 0x989680 ;  /* 0x009896800000895d */ /* 0x004fea0003900000 */
[----:B------:R-:W2:Y:S02]  /*8680*/  @!P0 SYNCS.PHASECHK.TRANS64 P0, [R2+URZ+0x110], R5 ;  /* 0x00011005020085a7 */ /* 0x000ea400080010ff */
[----:B--2---:R-:W-:Y:S05]  /*8690*/  @!P0 BRA `(.L_x_138) ;  /* 0xfffffffc00f08947 */ /* 0x004fea000383ffff */
[----:B------:R-:W-:Y:S05]  /*86a0*/  BRA `(.L_x_28) ;  /* 0xffffff9400e07947 */ /* 0x000fea000383ffff */
.L_x_33:
[----:B-1----:R1:W2:Y:S02]  /*86b0*/  SYNCS.PHASECHK.TRANS64.TRYWAIT P0, [R2+URZ+0x250], R3 ;  /* 0x00025003020075a7 */ /* 0x0022a400080011ff */
[----:B--2---:R-:W-:Y:S05]  /*86c0*/  @!P0 NANOSLEEP.SYNCS 0x989680 ;  /* 0x009896800000895d */ /* 0x004fea0003900000 */
[----:B------:R-:W2:Y:S02]  /*86d0*/  @!P0 SYNCS.PHASECHK.TRANS64 P0, [R2+URZ+0x250], R3 ;  /* 0x00025003020085a7 */ /* 0x000ea400080010ff */
[----:B--2---:R-:W-:Y:S05]  /*86e0*/  @!P0 BRA `(.L_x_33) ;  /* 0xfffffffc00f08947 */ /* 0x004fea000383ffff */
[----:B------:R-:W-:Y:S05]  /*86f0*/  BRA `(.L_x_139) ;  /* 0xffffff9800707947 */ /* 0x000fea000383ffff */
.L_x_37:
[----:B----4-:R-:W-:-:S07]  /*8700*/  MOV R0, UR5 ;  /* 0x0000000500007c02 */ /* 0x010fce0008000f00 */
.L_x_140:
[----:B-1----:R1:W2:Y:S02]  /*8710*/  SYNCS.PHASECHK.TRANS64.TRYWAIT P0, [R0+URZ], R3 ;  /* 0x00000003000075a7 */ /* 0x0022a400080011ff */
[----:B--2---:R-:W-:Y:S05]  /*8720*/  @!P0 NANOSLEEP.SYNCS 0x989680 ;  /* 0x009896800000895d */ /* 0x004fea0003900000 */
[----:B------:R-:W2:Y:S02]  /*8730*/  @!P0 SYNCS.PHASECHK.TRANS64 P0, [R0+URZ], R3 ;  /* 0x00000003000085a7 */ /* 0x000ea400080010ff */
[----:B--2---:R-:W-:Y:S05]  /*8740*/  @!P0 BRA `(.L_x_140) ;  /* 0xfffffffc00f08947 */ /* 0x004fea000383ffff */
[----:B------:R-:W-:Y:S05]  /*8750*/  BRA `(.L_x_141) ;  /* 0xffffff9c00e07947 */ /* 0x000fea000383ffff */
.L_x_38:
[----:B----4-:R-:W-:-:S07]  /*8760*/  MOV R0, UR5 ;  /* 0x0000000500007c02 */ /* 0x010fce0008000f00 */
.L_x_142:
[----:B-1----:R1:W2:Y:S02]  /*8770*/  SYNCS.PHASECHK.TRANS64.TRYWAIT P0, [R0+URZ], R3 ;  /* 0x00000003000075a7 */ /* 0x0022a400080011ff */
[----:B--2---:R-:W-:Y:S05]  /*8780*/  @!P0 NANOSLEEP.SYNCS 0x989680 ;  /* 0x009896800000895d */ /* 0x004fea0003900000 */
[----:B------:R-:W2:Y:S02]  /*8790*/  @!P0 SYNCS.PHASECHK.TRANS64 P0, [R0+URZ], R3 ;  /* 0x00000003000085a7 */ /* 0x000ea400080010ff */
[----:B--2---:R-:W-:Y:S05]  /*87a0*/  @!P0 BRA `(.L_x_142) ;  /* 0xfffffffc00f08947 */ /* 0x004fea000383ffff */
[----:B------:R-:W-:Y:S05]  /*87b0*/  BRA `(.L_x_143) ;  /* 0xffffff9c00ec7947 */ /* 0x000fea000383ffff */
.L_x_39:
[----:B----4-:R-:W-:-:S07]  /*87c0*/  MOV R0, UR5 ;  /* 0x0000000500007c02 */ /* 0x010fce0008000f00 */
.L_x_144:
[----:B-1----:R1:W2:Y:S02]  /*87d0*/  SYNCS.PHASECHK.TRANS64.TRYWAIT P0, [R0+URZ], R3 ;  /* 0x00000003000075a7 */ /* 0x0022a400080011ff */
[----:B--2---:R-:W-:Y:S05]  /*87e0*/  @!P0 NANOSLEEP.SYNCS 0x989680 ;  /* 0x009896800000895d */ /* 0x004fea0003900000 */
[----:B------:R-:W2:Y:S02]  /*87f0*/  @!P0 SYNCS.PHASECHK.TRANS64 P0, [R0+URZ], R3 ;  /* 0x00000003000085a7 */ /* 0x000ea400080010ff */
[----:B--2---:R-:W-:Y:S05]  /*8800*/  @!P0 BRA `(.L_x_144) ;  /* 0xfffffffc00f08947 */ /* 0x004fea000383ffff */
[----:B------:R-:W-:Y:S05]  /*8810*/  BRA `(.L_x_145) ;  /* 0xffffff9c00f87947 */ /* 0x000fea000383ffff */
.L_x_40:
[----:B----4-:R-:W-:-:S07]  /*8820*/  MOV R0, UR5 ;  /* 0x0000000500007c02 */ /* 0x010fce0008000f00 */
.L_x_146:
[----:B-1----:R1:W2:Y:S02]  /*8830*/  SYNCS.PHASECHK.TRANS64.TRYWAIT P0, [R0+URZ], R3 ;  /* 0x00000003000075a7 */ /* 0x0022a400080011ff */
[----:B--2---:R-:W-:Y:S05]  /*8840*/  @!P0 NANOSLEEP.SYNCS 0x989680 ;  /* 0x009896800000895d */ /* 0x004fea0003900000 */
[----:B------:R-:W2:Y:S02]  /*8850*/  @!P0 SYNCS.PHASECHK.TRANS64 P0, [R0+URZ], R3 ;  /* 0x00000003000085a7 */ /* 0x000ea400080010ff */
[----:B--2---:R-:W-:Y:S05]  /*8860*/  @!P0 BRA `(.L_x_146) ;  /* 0xfffffffc00f08947 */ /* 0x004fea000383ffff */
[----:B------:R-:W-:Y:S05]  /*8870*/  BRA `(.L_x_147) ;  /* 0xffffffa000047947 */ /* 0x000fea000383ffff */
.L_x_41:
[----:B----4-:R-:W-:-:S07]  /*8880*/  MOV R0, UR5 ;  /* 0x0000000500007c02 */ /* 0x010fce0008000f00 */
.L_x_148:
[----:B-1----:R1:W2:Y:S02]  /*8890*/  SYNCS.PHASECHK.TRANS64.TRYWAIT P0, [R0+URZ], R3 ;  /* 0x00000003000075a7 */ /* 0x0022a400080011ff */
[----:B--2---:R-:W-:Y:S05]  /*88a0*/  @!P0 NANOSLEEP.SYNCS 0x989680 ;  /* 0x009896800000895d */ /* 0x004fea0003900000 */
[----:B------:R-:W2:Y:S02]  /*88b0*/  @!P0 SYNCS.PHASECHK.TRANS64 P0, [R0+URZ], R3 ;  /* 0x00000003000085a7 */ /* 0x000ea400080010ff */
[----:B--2---:R-:W-:Y:S05]  /*88c0*/  @!P0 BRA `(.L_x_148) ;  /* 0xfffffffc00f08947 */ /* 0x004fea000383ffff */
[----:B------:R-:W-:Y:S05]  /*88d0*/  BRA `(.L_x_149) ;  /* 0xffffffa000107947 */ /* 0x000fea000383ffff */
.L_x_42:
[----:B----4-:R-:W-:-:S07]  /*88e0*/  MOV R0, UR5 ;  /* 0x0000000500007c02 */ /* 0x010fce0008000f00 */
.L_x_150:
[----:B-1----:R1:W2:Y:S02]  /*88f0*/  SYNCS.PHASECHK.TRANS64.TRYWAIT P0, [R0+URZ], R3 ;  /* 0x00000003000075a7 */ /* 0x0022a400080011ff */
[----:B--2---:R-:W-:Y:S05]  /*8900*/  @!P0 NANOSLEEP.SYNCS 0x989680 ;  /* 0x009896800000895d */ /* 0x004fea0003900000 */
[----:B------:R-:W2:Y:S02]  /*8910*/  @!P0 SYNCS.PHASECHK.TRANS64 P0, [R0+URZ], R3 ;  /* 0x00000003000085a7 */ /* 0x000ea400080010ff */
[----:B--2---:R-:W-:Y:S05]  /*8920*/  @!P0 BRA `(.L_x_150) ;  /* 0xfffffffc00f08947 */ /* 0x004fea000383ffff */
[----:B------:R-:W-:Y:S05]  /*8930*/  BRA `(.L_x_151) ;  /* 0xffffffa0001c7947 */ /* 0x000fea000383ffff */
.L_x_43:
[----:B----4-:R-:W-:-:S07]  /*8940*/  MOV R0, UR5 ;  /* 0x0000000500007c02 */ /* 0x010fce0008000f00 */
.L_x_152:
[----:B-1----:R1:W2:Y:S02]  /*8950*/  SYNCS.PHASECHK.TRANS64.TRYWAIT P0, [R0+URZ], R3 ;  /* 0x00000003000075a7 */ /* 0x0022a400080011ff */
[----:B--2---:R-:W-:Y:S05]  /*8960*/  @!P0 NANOSLEEP.SYNCS 0x989680 ;  /* 0x009896800000895d */ /* 0x004fea0003900000 */
[----:B------:R-:W2:Y:S02]  /*8970*/  @!P0 SYNCS.PHASECHK.TRANS64 P0, [R0+URZ], R3 ;  /* 0x00000003000085a7 */ /* 0x000ea400080010ff */
[----:B--2---:R-:W-:Y:S05]  /*8980*/  @!P0 BRA `(.L_x_152) ;  /* 0xfffffffc00f08947 */ /* 0x004fea000383ffff */
[----:B------:R-:W-:Y:S05]  /*8990*/  BRA `(.L_x_153) ;  /* 0xffffffa000287947 */ /* 0x000fea000383ffff */
.L_x_44:
[----:B----4-:R-:W-:-:S07]  /*89a0*/  MOV R0, UR5 ;  /* 0x0000000500007c02 */ /* 0x010fce0008000f00 */
.L_x_154:
[----:B-1----:R1:W2:Y:S02]  /*89b0*/  SYNCS.PHASECHK.TRANS64.TRYWAIT P0, [R0+URZ], R3 ;  /* 0x00000003000075a7 */ /* 0x0022a400080011ff */
[----:B--2---:R-:W-:Y:S05]  /*89c0*/  @!P0 NANOSLEEP.SYNCS 0x989680 ;  /* 0x009896800000895d */ /* 0x004fea0003900000 */
[----:B------:R-:W2:Y:S02]  /*89d0*/  @!P0 SYNCS.PHASECHK.TRANS64 P0, [R0+URZ], R3 ;  /* 0x00000003000085a7 */ /* 0x000ea400080010ff */
[----:B--2---:R-:W-:Y:S05]  /*89e0*/  @!P0 BRA `(.L_x_154) ;  /* 0xfffffffc00f08947 */ /* 0x004fea000383ffff */
[----:B------:R-:W-:Y:S05]  /*89f0*/  BRA `(.L_x_155) ;  /* 0xffffffa000347947 */ /* 0x000fea000383ffff */
.L_x_45:
[----:B----4-:R-:W-:-:S07]  /*8a00*/  MOV R0, UR5 ;  /* 0x0000000500007c02 */ /* 0x010fce0008000f00 */
.L_x_156:
[----:B-1----:R1:W2:Y:S02]  /*8a10*/  SYNCS.PHASECHK.TRANS64.TRYWAIT P0, [R0+URZ], R3 ;  /* 0x00000003000075a7 */ /* 0x0022a400080011ff */
[----:B--2---:R-:W-:Y:S05]  /*8a20*/  @!P0 NANOSLEEP.SYNCS 0x989680 ;  /* 0x009896800000895d */ /* 0x004fea0003900000 */
[----:B------:R-:W2:Y:S02]  /*8a30*/  @!P0 SYNCS.PHASECHK.TRANS64 P0, [R0+URZ], R3 ;  /* 0x00000003000085a7 */ /* 0x000ea400080010ff */
[----:B--2---:R-:W-:Y:S05]  /*8a40*/  @!P0 BRA `(.L_x_156) ;  /* 0xfffffffc00f08947 */ /* 0x004fea000383ffff */
[----:B------:R-:W-:Y:S05]  /*8a50*/  BRA `(.L_x_157) ;  /* 0xffffffa000407947 */ /* 0x000fea000383ffff */
.L_x_46:
[----:B----4-:R-:W-:-:S07]  /*8a60*/  MOV R0, UR5 ;  /* 0x0000000500007c02 */ /* 0x010fce0008000f00 */
.L_x_158:
[----:B-1----:R1:W2:Y:S02]  /*8a70*/  SYNCS.PHASECHK.TRANS64.TRYWAIT P0, [R0+URZ], R3 ;  /* 0x00000003000075a7 */ /* 0x0022a400080011ff */
[----:B--2---:R-:W-:Y:S05]  /*8a80*/  @!P0 NANOSLEEP.SYNCS 0x989680 ;  /* 0x009896800000895d */ /* 0x004fea0003900000 */
[----:B------:R-:W2:Y:S02]  /*8a90*/  @!P0 SYNCS.PHASECHK.TRANS64 P0, [R0+URZ], R3 ;  /* 0x00000003000085a7 */ /* 0x000ea400080010ff */
[----:B--2---:R-:W-:Y:S05]  /*8aa0*/  @!P0 BRA `(.L_x_158) ;  /* 0xfffffffc00f08947 */ /* 0x004fea000383ffff */
[----:B------:R-:W-:Y:S05]  /*8ab0*/  BRA `(.L_x_159) ;  /* 0xffffffa0004c7947 */ /* 0x000fea000383ffff */
.L_x_47:
[----:B----4-:R-:W-:-:S07]  /*8ac0*/  MOV R0, UR5 ;  /* 0x0000000500007c02 */ /* 0x010fce0008000f00 */
.L_x_160:
[----:B-1----:R1:W2:Y:S02]  /*8ad0*/  SYNCS.PHASECHK.TRANS64.TRYWAIT P0, [R0+URZ], R3 ;  /* 0x00000003000075a7 */ /* 0x0022a400080011ff */
[----:B--2---:R-:W-:Y:S05]  /*8ae0*/  @!P0 NANOSLEEP.SYNCS 0x989680 ;  /* 0x009896800000895d */ /* 0x004fea0003900000 */
[----:B------:R-:W2:Y:S02]  /*8af0*/  @!P0 SYNCS.PHASECHK.TRANS64 P0, [R0+URZ], R3 ;  /* 0x00000003000085a7 */ /* 0x000ea400080010ff */
[----:B--2---:R-:W-:Y:S05]  /*8b00*/  @!P0 BRA `(.L_x_160) ;  /* 0xfffffffc00f08947 */ /* 0x004fea000383ffff */
[----:B------:R-:W-:Y:S05]  /*8b10*/  BRA `(.L_x_161) ;  /* 0xffffffa000587947 */ /* 0x000fea000383ffff */
.L_x_48:
[----:B----4-:R-:W-:-:S07]  /*8b20*/  MOV R0, UR5 ;  /* 0x0000000500007c02 */ /* 0x010fce0008000f00 */
.L_x_162:
[----:B-1----:R1:W2:Y:S02]  /*8b30*/  SYNCS.PHASECHK.TRANS64.TRYWAIT P0, [R0+URZ], R3 ;  /* 0x00000003000075a7 */ /* 0x0022a400080011ff */
[----:B--2---:R-:W-:Y:S05]  /*8b40*/  @!P0 NANOSLEEP.SYNCS 0x989680 ;  /* 0x009896800000895d */ /* 0x004fea0003900000 */
[----:B------:R-:W2:Y:S02]  /*8b50*/  @!P0 SYNCS.PHASECHK.TRANS64 P0, [R0+URZ], R3 ;  /* 0x00000003000085a7 */ /* 0x000ea400080010ff */
[----:B--2---:R-:W-:Y:S05]  /*8b60*/  @!P0 BRA `(.L_x_162) ;  /* 0xfffffffc00f08947 */ /* 0x004fea000383ffff */
[----:B------:R-:W-:Y:S05]  /*8b70*/  BRA `(.L_x_163) ;  /* 0xffffffa000647947 */ /* 0x000fea000383ffff */
.L_x_49:
[----:B----4-:R-:W-:-:S07]  /*8b80*/  MOV R0, UR5 ;  /* 0x0000000500007c02 */ /* 0x010fce0008000f00 */
.L_x_164:
[----:B-1----:R1:W2:Y:S02]  /*8b90*/  SYNCS.PHASECHK.TRANS64.TRYWAIT P0, [R0+URZ], R3 ;  /* 0x00000003000075a7 */ /* 0x0022a400080011ff */
[----:B--2---:R-:W-:Y:S05]  /*8ba0*/  @!P0 NANOSLEEP.SYNCS 0x989680 ;  /* 0x009896800000895d */ /* 0x004fea0003900000 */
[----:B------:R-:W2:Y:S02]  /*8bb0*/  @!P0 SYNCS.PHASECHK.TRANS64 P0, [R0+URZ], R3 ;  /* 0x00000003000085a7 */ /* 0x000ea400080010ff */
[----:B--2---:R-:W-:Y:S05]  /*8bc0*/  @!P0 BRA `(.L_x_164) ;  /* 0xfffffffc00f08947 */ /* 0x004fea000383ffff */
[----:B------:R-:W-:Y:S05]  /*8bd0*/  BRA `(.L_x_165) ;  /* 0xffffffa000707947 */ /* 0x000fea000383ffff */
.L_x_50:
[----:B----4-:R-:W-:-:S07]  /*8be0*/  MOV R0, UR5 ;  /* 0x0000000500007c02 */ /* 0x010fce0008000f00 */
.L_x_166:
[----:B-1----:R1:W2:Y:S02]  /*8bf0*/  SYNCS.PHASECHK.TRANS64.TRYWAIT P0, [R0+URZ], R3 ;  /* 0x00000003000075a7 */ /* 0x0022a400080011ff */
[----:B--2---:R-:W-:Y:S05]  /*8c00*/  @!P0 NANOSLEEP.SYNCS 0x989680 ;  /* 0x009896800000895d */ /* 0x004fea0003900000 */
[----:B------:R-:W2:Y:S02]  /*8c10*/  @!P0 SYNCS.PHASECHK.TRANS64 P0, [R0+URZ], R3 ;  /* 0x00000003000085a7 */ /* 0x000ea400080010ff */
[----:B--2---:R-:W-:Y:S05]  /*8c20*/  @!P0 BRA `(.L_x_166) ;  /* 0xfffffffc00f08947 */ /* 0x004fea000383ffff */
[----:B------:R-:W-:Y:S05]  /*8c30*/  BRA `(.L_x_167) ;  /* 0xffffffa0007c7947 */ /* 0x000fea000383ffff */
.L_x_51:
[----:B----4-:R-:W-:-:S07]  /*8c40*/  MOV R0, UR5 ;  /* 0x0000000500007c02 */ /* 0x010fce0008000f00 */
.L_x_168:
[----:B-1----:R1:W2:Y:S02]  /*8c50*/  SYNCS.PHASECHK.TRANS64.TRYWAIT P0, [R0+URZ], R3 ;  /* 0x00000003000075a7 */ /* 0x0022a400080011ff */
[----:B--2---:R-:W-:Y:S05]  /*8c60*/  @!P0 NANOSLEEP.SYNCS 0x989680 ;  /* 0x009896800000895d */ /* 0x004fea0003900000 */
[----:B------:R-:W2:Y:S02]  /*8c70*/  @!P0 SYNCS.PHASECHK.TRANS64 P0, [R0+URZ], R3 ;  /* 0x00000003000085a7 */ /* 0x000ea400080010ff */
[----:B--2---:R-:W-:Y:S05]  /*8c80*/  @!P0 BRA `(.L_x_168) ;  /* 0xfffffffc00f08947 */ /* 0x004fea000383ffff */
[----:B------:R-:W-:Y:S05]  /*8c90*/  BRA `(.L_x_169) ;  /* 0xffffffa000887947 */ /* 0x000fea000383ffff */
.L_x_52:
[----:B----4-:R-:W-:-:S07]  /*8ca0*/  MOV R0, UR5 ;  /* 0x0000000500007c02 */ /* 0x010fce0008000f00 */
.L_x_170:
[----:B-1----:R1:W2:Y:S02]  /*8cb0*/  SYNCS.PHASECHK.TRANS64.TRYWAIT P0, [R0+URZ], R3 ;  /* 0x00000003000075a7 */ /* 0x0022a400080011ff */
[----:B--2---:R-:W-:Y:S05]  /*8cc0*/  @!P0 NANOSLEEP.SYNCS 0x989680 ;  /* 0x009896800000895d */ /* 0x004fea0003900000 */
[----:B------:R-:W2:Y:S02]  /*8cd0*/  @!P0 SYNCS.PHASECHK.TRANS64 P0, [R0+URZ], R3 ;  /* 0x00000003000085a7 */ /* 0x000ea400080010ff */
[----:B--2---:R-:W-:Y:S05]  /*8ce0*/  @!P0 BRA `(.L_x_170) ;  /* 0xfffffffc00f08947 */ /* 0x004fea000383ffff */
[----:B------:R-:W-:Y:S05]  /*8cf0*/  BRA `(.L_x_171) ;  /* 0xffffffa000947947 */ /* 0x000fea000383ffff */
.L_x_53:
[----:B----4-:R-:W-:-:S07]  /*8d00*/  MOV R0, UR5 ;  /* 0x0000000500007c02 */ /* 0x010fce0008000f00 */
.L_x_172:
[----:B-1----:R1:W2:Y:S02]  /*8d10*/  SYNCS.PHASECHK.TRANS64.TRYWAIT P0, [R0+URZ], R3 ;  /* 0x00000003000075a7 */ /* 0x0022a400080011ff */
[----:B--2---:R-:W-:Y:S05]  /*8d20*/  @!P0 NANOSLEEP.SYNCS 0x989680 ;  /* 0x009896800000895d */ /* 0x004fea0003900000 */
[----:B------:R-:W2:Y:S02]  /*8d30*/  @!P0 SYNCS.PHASECHK.TRANS64 P0, [R0+URZ], R3 ;  /* 0x00000003000085a7 */ /* 0x000ea400080010ff */
[----:B--2---:R-:W-:Y:S05]  /*8d40*/  @!P0 BRA `(.L_x_172) ;  /* 0xfffffffc00f08947 */ /* 0x004fea000383ffff */
[----:B------:R-:W-:Y:S05]  /*8d50*/  BRA `(.L_x_173) ;  /* 0xffffffa000a07947 */ /* 0x000fea000383ffff */
.L_x_54:
[----:B----4-:R-:W-:-:S07]  /*8d60*/  MOV R0, UR5 ;  /* 0x0000000500007c02 */ /* 0x010fce0008000f00 */
.L_x_174:
[----:B-1----:R1:W2:Y:S02]  /*8d70*/  SYNCS.PHASECHK.TRANS64.TRYWAIT P0, [R0+URZ], R3 ;  /* 0x00000003000075a7 */ /* 0x0022a400080011ff */
[----:B--2---:R-:W-:Y:S05]  /*8d80*/  @!P0 NANOSLEEP.SYNCS 0x989680 ;  /* 0x009896800000895d */ /* 0x004fea0003900000 */
[----:B------:R-:W2:Y:S02]  /*8d90*/  @!P0 SYNCS.PHASECHK.TRANS64 P0, [R0+URZ], R3 ;  /* 0x00000003000085a7 */ /* 0x000ea400080010ff */
[----:B--2---:R-:W-:Y:S05]  /*8da0*/  @!P0 BRA `(.L_x_174) ;  /* 0xfffffffc00f08947 */ /* 0x004fea000383ffff */
[----:B------:R-:W-:Y:S05]  /*8db0*/  BRA `(.L_x_175) ;  /* 0xffffffa000ac7947 */ /* 0x000fea000383ffff */
.L_x_55:
[----:B----4-:R-:W-:-:S07]  /*8dc0*/  MOV R0, UR5 ;  /* 0x0000000500007c02 */ /* 0x010fce0008000f00 */
.L_x_176:
[----:B-1----:R1:W2:Y:S02]  /*8dd0*/  SYNCS.PHASECHK.TRANS64.TRYWAIT P0, [R0+URZ], R3 ;  /* 0x00000003000075a7 */ /* 0x0022a400080011ff */
[----:B--2---:R-:W-:Y:S05]  /*8de0*/  @!P0 NANOSLEEP.SYNCS 0x989680 ;  /* 0x009896800000895d */ /* 0x004fea0003900000 */
[----:B------:R-:W2:Y:S02]  /*8df0*/  @!P0 SYNCS.PHASECHK.TRANS64 P0, [R0+URZ], R3 ;  /* 0x00000003000085a7 */ /* 0x000ea400080010ff */
[----:B--2---:R-:W-:Y:S05]  /*8e00*/  @!P0 BRA `(.L_x_176) ;  /* 0xfffffffc00f08947 */ /* 0x004fea000383ffff */
[----:B------:R-:W-:Y:S05]  /*8e10*/  BRA `(.L_x_177) ;  /* 0xffffffa000b87947 */ /* 0x000fea000383ffff */
.L_x_56:
[----:B----4-:R-:W-:-:S07]  /*8e20*/  MOV R0, UR5 ;  /* 0x0000000500007c02 */ /* 0x010fce0008000f00 */
.L_x_178:
[----:B-1----:R1:W2:Y:S02]  /*8e30*/  SYNCS.PHASECHK.TRANS64.TRYWAIT P0, [R0+URZ], R3 ;  /* 0x00000003000075a7 */ /* 0x0022a400080011ff */
[----:B--2---:R-:W-:Y:S05]  /*8e40*/  @!P0 NANOSLEEP.SYNCS 0x989680 ;  /* 0x009896800000895d */ /* 0x004fea0003900000 */
[----:B------:R-:W2:Y:S02]  /*8e50*/  @!P0 SYNCS.PHASECHK.TRANS64 P0, [R0+URZ], R3 ;  /* 0x00000003000085a7 */ /* 0x000ea400080010ff */
[----:B--2---:R-:W-:Y:S05]  /*8e60*/  @!P0 BRA `(.L_x_178) ;  /* 0xfffffffc00f08947 */ /* 0x004fea000383ffff */
[----:B------:R-:W-:Y:S05]  /*8e70*/  BRA `(.L_x_179) ;  /* 0xffffffa000c47947 */ /* 0x000fea000383ffff */
.L_x_57:
[----:B----4-:R-:W-:-:S07]  /*8e80*/  MOV R0, UR5 ;  /* 0x0000000500007c02 */ /* 0x010fce0008000f00 */
.L_x_180:
[----:B-1----:R1:W2:Y:S02]  /*8e90*/  SYNCS.PHASECHK.TRANS64.TRYWAIT P0, [R0+URZ], R3 ;  /* 0x00000003000075a7 */ /* 0x0022a400080011ff */
[----:B--2---:R-:W-:Y:S05]  /*8ea0*/  @!P0 NANOSLEEP.SYNCS 0x989680 ;  /* 0x009896800000895d */ /* 0x004fea0003900000 */
[----:B------:R-:W2:Y:S02]  /*8eb0*/  @!P0 SYNCS.PHASECHK.TRANS64 P0, [R0+URZ], R3 ;  /* 0x00000003000085a7 */ /* 0x000ea400080010ff */
[----:B--2---:R-:W-:Y:S05]  /*8ec0*/  @!P0 BRA `(.L_x_180) ;  /* 0xfffffffc00f08947 */ /* 0x004fea000383ffff */
[----:B------:R-:W-:Y:S05]  /*8ed0*/  BRA `(.L_x_181) ;  /* 0xffffffa000d07947 */ /* 0x000fea000383ffff */
.L_x_58:
[----:B----4-:R-:W-:-:S07]  /*8ee0*/  MOV R0, UR5 ;  /* 0x0000000500007c02 */ /* 0x010fce0008000f00 */
.L_x_182:
[----:B-1----:R1:W2:Y:S02]  /*8ef0*/  SYNCS.PHASECHK.TRANS64.TRYWAIT P0, [R0+URZ], R3 ;  /* 0x00000003000075a7 */ /* 0x0022a400080011ff */
[----:B--2---:R-:W-:Y:S05]  /*8f00*/  @!P0 NANOSLEEP.SYNCS 0x989680 ;  /* 0x009896800000895d */ /* 0x004fea0003900000 */
[----:B------:R-:W2:Y:S02]  /*8f10*/  @!P0 SYNCS.PHASECHK.TRANS64 P0, [R0+URZ], R3 ;  /* 0x00000003000085a7 */ /* 0x000ea400080010ff */
[----:B--2---:R-:W-:Y:S05]  /*8f20*/  @!P0 BRA `(.L_x_182) ;  /* 0xfffffffc00f08947 */ /* 0x004fea000383ffff */
[----:B------:R-:W-:Y:S05]  /*8f30*/  BRA `(.L_x_183) ;  /* 0xffffffa000dc7947 */ /* 0x000fea000383ffff */
.L_x_59:
[----:B----4-:R-:W-:-:S07]  /*8f40*/  MOV R0, UR5 ;  /* 0x0000000500007c02 */ /* 0x010fce0008000f00 */
.L_x_184:
[----:B-1----:R1:W2:Y:S02]  /*8f50*/  SYNCS.PHASECHK.TRANS64.TRYWAIT P0, [R0+URZ], R3 ;  /* 0x00000003000075a7 */ /* 0x0022a400080011ff */
[----:B--2---:R-:W-:Y:S05]  /*8f60*/  @!P0 NANOSLEEP.SYNCS 0x989680 ;  /* 0x009896800000895d */ /* 0x004fea0003900000 */
[----:B------:R-:W2:Y:S02]  /*8f70*/  @!P0 SYNCS.PHASECHK.TRANS64 P0, [R0+URZ], R3 ;  /* 0x00000003000085a7 */ /* 0x000ea400080010ff */
[----:B--2---:R-:W-:Y:S05]  /*8f80*/  @!P0 BRA `(.L_x_184) ;  /* 0xfffffffc00f08947 */ /* 0x004fea000383ffff */
[----:B------:R-:W-:Y:S05]  /*8f90*/  BRA `(.L_x_185) ;  /* 0xffffffa000e87947 */ /* 0x000fea000383ffff */
.L_x_60:
[----:B----4-:R-:W-:-:S07]  /*8fa0*/  MOV R0, UR5 ;  /* 0x0000000500007c02 */ /* 0x010fce0008000f00 */
.L_x_186:
[----:B-1----:R1:W2:Y:S02]  /*8fb0*/  SYNCS.PHASECHK.TRANS64.TRYWAIT P0, [R0+URZ], R3 ;  /* 0x00000003000075a7 */ /* 0x0022a400080011ff */
[----:B--2---:R-:W-:Y:S05]  /*8fc0*/  @!P0 NANOSLEEP.SYNCS 0x989680 ;  /* 0x009896800000895d */ /* 0x004fea0003900000 */
[----:B------:R-:W2:Y:S02]  /*8fd0*/  @!P0 SYNCS.PHASECHK.TRANS64 P0, [R0+URZ], R3 ;  /* 0x00000003000085a7 */ /* 0x000ea400080010ff */
[----:B--2---:R-:W-:Y:S05]  /*8fe0*/  @!P0 BRA `(.L_x_186) ;  /* 0xfffffffc00f08947 */ /* 0x004fea000383ffff */
[----:B------:R-:W-:Y:S05]  /*8ff0*/  BRA `(.L_x_187) ;  /* 0xffffffa000f47947 */ /* 0x000fea000383ffff */
.L_x_61:
[----:B----4-:R-:W-:-:S07]  /*9000*/  MOV R0, UR5 ;  /* 0x0000000500007c02 */ /* 0x010fce0008000f00 */
.L_x_188:
[----:B-1----:R1:W2:Y:S02]  /*9010*/  SYNCS.PHASECHK.TRANS64.TRYWAIT P0, [R0+URZ], R3 ;  /* 0x00000003000075a7 */ /* 0x0022a400080011ff */
[----:B--2---:R-:W-:Y:S05]  /*9020*/  @!P0 NANOSLEEP.SYNCS 0x989680 ;  /* 0x009896800000895d */ /* 0x004fea0003900000 */
[----:B------:R-:W2:Y:S02]  /*9030*/  @!P0 SYNCS.PHASECHK.TRANS64 P0, [R0+URZ], R3 ;  /* 0x00000003000085a7 */ /* 0x000ea400080010ff */
[----:B--2---:R-:W-:Y:S05]  /*9040*/  @!P0 BRA `(.L_x_188) ;  /* 0xfffffffc00f08947 */ /* 0x004fea000383ffff */
[----:B------:R-:W-:Y:S05]  /*9050*/  BRA `(.L_x_189) ;  /* 0xffffffa400007947 */ /* 0x000fea000383ffff */
.L_x_62:
[----:B----4-:R-:W-:-:S07]  /*9060*/  MOV R0, UR5 ;  /* 0x0000000500007c02 */ /* 0x010fce0008000f00 */
.L_x_190:
[----:B-1----:R1:W2:Y:S02]  /*9070*/  SYNCS.PHASECHK.TRANS64.TRYWAIT P0, [R0+URZ], R3 ;  /* 0x00000003000075a7 */ /* 0x0022a400080011ff */
[----:B--2---:R-:W-:Y:S05]  /*9080*/  @!P0 NANOSLEEP.SYNCS 0x989680 ;  /* 0x009896800000895d */ /* 0x004fea0003900000 */
[----:B------:R-:W2:Y:S02]  /*9090*/  @!P0 SYNCS.PHASECHK.TRANS64 P0, [R0+URZ], R3 ;  /* 0x00000003000085a7 */ /* 0x000ea400080010ff */
[----:B--2---:R-:W-:Y:S05]  /*90a0*/  @!P0 BRA `(.L_x_190) ;  /* 0xfffffffc00f08947 */ /* 0x004fea000383ffff */
[----:B------:R-:W-:Y:S05]  /*90b0*/  BRA `(.L_x_191) ;  /* 0xffffffa4000c7947 */ /* 0x000fea000383ffff */
.L_x_63:
[----:B----4-:R-:W-:-:S07]  /*90c0*/  MOV R0, UR5 ;  /* 0x0000000500007c02 */ /* 0x010fce0008000f00 */
.L_x_192:
[----:B-1----:R1:W2:Y:S02]  /*90d0*/  SYNCS.PHASECHK.TRANS64.TRYWAIT P0, [R0+URZ], R3 ;  /* 0x00000003000075a7 */ /* 0x0022a400080011ff */
[----:B--2---:R-:W-:Y:S05]  /*90e0*/  @!P0 NANOSLEEP.SYNCS 0x989680 ;  /* 0x009896800000895d */ /* 0x004fea0003900000 */
[----:B------:R-:W2:Y:S02]  /*90f0*/  @!P0 SYNCS.PHASECHK.TRANS64 P0, [R0+URZ], R3 ;  /* 0x00000003000085a7 */ /* 0x000ea400080010ff */
[----:B--2---:R-:W-:Y:S05]  /*9100*/  @!P0 BRA `(.L_x_192) ;  /* 0xfffffffc00f08947 */ /* 0x004fea000383ffff */
[----:B------:R-:W-:Y:S05]  /*9110*/  BRA `(.L_x_193) ;  /* 0xffffffa400187947 */ /* 0x000fea000383ffff */
.L_x_64:
[----:B----4-:R-:W-:-:S07]  /*9120*/  MOV R0, UR5 ;  /* 0x0000000500007c02 */ /* 0x010fce0008000f00 */
.L_x_194:
[----:B-1----:R1:W2:Y:S02]  /*9130*/  SYNCS.PHASECHK.TRANS64.TRYWAIT P0, [R0+URZ], R3 ;  /* 0x00000003000075a7 */ /* 0x0022a400080011ff */
[----:B--2---:R-:W-:Y:S05]  /*9140*/  @!P0 NANOSLEEP.SYNCS 0x989680 ;  /* 0x009896800000895d */ /* 0x004fea0003900000 */
[----:B------:R-:W2:Y:S02]  /*9150*/  @!P0 SYNCS.PHASECHK.TRANS64 P0, [R0+URZ], R3 ;  /* 0x00000003000085a7 */ /* 0x000ea400080010ff */
[----:B--2---:R-:W-:Y:S05]  /*9160*/  @!P0 BRA `(.L_x_194) ;  /* 0xfffffffc00f08947 */ /* 0x004fea000383ffff */
[----:B------:R-:W-:Y:S05]  /*9170*/  BRA `(.L_x_195) ;  /* 0xffffffa400247947 */ /* 0x000fea000383ffff */
.L_x_65:
[----:B----4-:R-:W-:-:S07]  /*9180*/  MOV R0, UR5 ;  /* 0x0000000500007c02 */ /* 0x010fce0008000f00 */
.L_x_196:
[----:B-1----:R1:W2:Y:S02]  /*9190*/  SYNCS.PHASECHK.TRANS64.TRYWAIT P0, [R0+URZ], R3 ;  /* 0x00000003000075a7 */ /* 0x0022a400080011ff */
[----:B--2---:R-:W-:Y:S05]  /*91a0*/  @!P0 NANOSLEEP.SYNCS 0x989680 ;  /* 0x009896800000895d */ /* 0x004fea0003900000 */
[----:B------:R-:W2:Y:S02]  /*91b0*/  @!P0 SYNCS.PHASECHK.TRANS64 P0, [R0+URZ], R3 ;  /* 0x00000003000085a7 */ /* 0x000ea400080010ff */
[----:B--2---:R-:W-:Y:S05]  /*91c0*/  @!P0 BRA `(.L_x_196) ;  /* 0xfffffffc00f08947 */ /* 0x004fea000383ffff */
[----:B------:R-:W-:Y:S05]  /*91d0*/  BRA `(.L_x_197) ;  /* 0xffffffa400307947 */ /* 0x000fea000383ffff */
.L_x_66:
[----:B----4-:R-:W-:-:S07]  /*91e0*/  MOV R0, UR5 ;  /* 0x0000000500007c02 */ /* 0x010fce0008000f00 */
.L_x_198:
[----:B-1----:R1:W2:Y:S02]  /*91f0*/  SYNCS.PHASECHK.TRANS64.TRYWAIT P0, [R0+URZ], R3 ;  /* 0x00000003000075a7 */ /* 0x0022a400080011ff */
[----:B--2---:R-:W-:Y:S05]  /*9200*/  @!P0 NANOSLEEP.SYNCS 0x989680 ;  /* 0x009896800000895d */ /* 0x004fea0003900000 */
[----:B------:R-:W2:Y:S02]  /*9210*/  @!P0 SYNCS.PHASECHK.TRANS64 P0, [R0+URZ], R3 ;  /* 0x00000003000085a7 */ /* 0x000ea400080010ff */
[----:B--2---:R-:W-:Y:S05]  /*9220*/  @!P0 BRA `(.L_x_198) ;  /* 0xfffffffc00f08947 */ /* 0x004fea000383ffff */
[----:B------:R-:W-:Y:S05]  /*9230*/  BRA `(.L_x_199) ;  /* 0xffffffa4003c7947 */ /* 0x000fea000383ffff */
.L_x_67:
[----:B----4-:R-:W-:-:S07]  /*9240*/  MOV R0, UR5 ;  /* 0x0000000500007c02 */ /* 0x010fce0008000f00 */
.L_x_200:
[----:B-1----:R1:W2:Y:S02]  /*9250*/  SYNCS.PHASECHK.TRANS64.TRYWAIT P0, [R0+URZ], R3 ;  /* 0x00000003000075a7 */ /* 0x0022a400080011ff */
[----:B--2---:R-:W-:Y:S05]  /*9260*/  @!P0 NANOSLEEP.SYNCS 0x989680 ;  /* 0x009896800000895d */ /* 0x004fea0003900000 */
[----:B------:R-:W2:Y:S02]  /*9270*/  @!P0 SYNCS.PHASECHK.TRANS64 P0, [R0+URZ], R3 ;  /* 0x00000003000085a7 */ /* 0x000ea400080010ff */
[----:B--2---:R-:W-:Y:S05]  /*9280*/  @!P0 BRA `(.L_x_200) ;  /* 0xfffffffc00f08947 */ /* 0x004fea000383ffff */
[----:B------:R-:W-:Y:S05]  /*9290*/  BRA `(.L_x_201) ;  /* 0xffffffa400487947 */ /* 0x000fea000383ffff */
.L_x_68:
[----:B----4-:R-:W-:-:S07]  /*92a0*/  MOV R0, UR5 ;  /* 0x0000000500007c02 */ /* 0x010fce0008000f00 */
.L_x_202:
[----:B-1----:R1:W2:Y:S02]  /*92b0*/  SYNCS.PHASECHK.TRANS64.TRYWAIT P0, [R0+URZ], R3 ;  /* 0x00000003000075a7 */ /* 0x0022a400080011ff */
[----:B--2---:R-:W-:Y:S05]  /*92c0*/  @!P0 NANOSLEEP.SYNCS 0x989680 ;  /* 0x009896800000895d */ /* 0x004fea0003900000 */
[----:B------:R-:W2:Y:S02]  /*92d0*/  @!P0 SYNCS.PHASECHK.TRANS64 P0, [R0+URZ], R3 ;  /* 0x00000003000085a7 */ /* 0x000ea400080010ff */
[----:B--2---:R-:W-:Y:S05]  /*92e0*/  @!P0 BRA `(.L_x_202) ;  /* 0xfffffffc00f08947 */ /* 0x004fea000383ffff */
[----:B------:R-:W-:Y:S05]  /*92f0*/  BRA `(.L_x_203) ;  /* 0xffffffa400547947 */ /* 0x000fea000383ffff */
.L_x_69:
[----:B----4-:R-:W-:-:S07]  /*9300*/  MOV R0, UR5 ;  /* 0x0000000500007c02 */ /* 0x010fce0008000f00 */
.L_x_204:
[----:B-1----:R1:W2:Y:S02]  /*9310*/  SYNCS.PHASECHK.TRANS64.TRYWAIT P0, [R0+URZ], R3 ;  /* 0x00000003000075a7 */ /* 0x0022a400080011ff */
[----:B--2---:R-:W-:Y:S05]  /*9320*/  @!P0 NANOSLEEP.SYNCS 0x989680 ;  /* 0x009896800000895d */ /* 0x004fea0003900000 */
[----:B------:R-:W2:Y:S02]  /*9330*/  @!P0 SYNCS.PHASECHK.TRANS64 P0, [R0+URZ], R3 ;  /* 0x00000003000085a7 */ /* 0x000ea400080010ff */
[----:B--2---:R-:W-:Y:S05]  /*9340*/  @!P0 BRA `(.L_x_204) ;  /* 0xfffffffc00f08947 */ /* 0x004fea000383ffff */
[----:B------:R-:W-:Y:S05]  /*9350*/  BRA `(.L_x_205) ;  /* 0xffffffa400607947 */ /* 0x000fea000383ffff */
.L_x_72:
[----:B-1----:R1:W2:Y:S02]  /*9360*/  SYNCS.PHASECHK.TRANS64.TRYWAIT P0, [R0+URZ+0x2b0], R5 ;  /* 0x0002b005000075a7 */ /* 0x0022a400080011ff */
[----:B--2---:R-:W-:Y:S05]  /*9370*/  @!P0 NANOSLEEP.SYNCS 0x989680 ;  /* 0x009896800000895d */ /* 0x004fea0003900000 */
[----:B------:R-:W2:Y:S02]  /*9380*/  @!P0 SYNCS.PHASECHK.TRANS64 P0, [R0+URZ+0x2b0], R5 ;  /* 0x0002b005000085a7 */ /* 0x000ea400080010ff */
[----:B--2---:R-:W-:Y:S05]  /*9390*/  @!P0 BRA `(.L_x_72) ;  /* 0xfffffffc00f08947 */ /* 0x004fea000383ffff */
[----:B------:R-:W-:Y:S05]  /*93a0*/  BRA `(.L_x_206) ;  /* 0xffffffa400bc7947 */ /* 0x000fea000383ffff */
.L_x_73:
[----:B------:R-:W-:-:S07]  /*93b0*/  MOV R0, UR5 ;  /* 0x0000000500007c02 */ /* 0x000fce0008000f00 */
.L_x_207:
[----:B-1----:R1:W2:Y:S02]  /*93c0*/  SYNCS.PHASECHK.TRANS64.TRYWAIT P0, [R0+URZ+0x260], R5 ;  /* 0x00026005000075a7 */ /* 0x0022a400080011ff */
[----:B--2---:R-:W-:Y:S05]  /*93d0*/  @!P0 NANOSLEEP.SYNCS 0x989680 ;  /* 0x009896800000895d */ /* 0x004fea0003900000 */
[----:B------:R-:W2:Y:S02]  /*93e0*/  @!P0 SYNCS.PHASECHK.TRANS64 P0, [R0+URZ+0x260], R5 ;  /* 0x00026005000085a7 */ /* 0x000ea400080010ff */
[----:B--2---:R-:W-:Y:S05]  /*93f0*/  @!P0 BRA `(.L_x_207) ;  /* 0xfffffffc00f08947 */ /* 0x004fea000383ffff */
[----:B------:R-:W-:Y:S05]  /*9400*/  BRA `(.L_x_208) ;  /* 0xffffffa400cc7947 */ /* 0x000fea000383ffff */
.L_x_74:
[----:B-1----:R1:W2:Y:S02]  /*9410*/  SYNCS.PHASECHK.TRANS64.TRYWAIT P1, [R0+URZ+0x250], R5 ;  /* 0x00025005000075a7 */ /* 0x0022a400080211ff */
[----:B--2---:R-:W-:Y:S05]  /*9420*/  @!P1 NANOSLEEP.SYNCS 0x989680 ;  /* 0x009896800000995d */ /* 0x004fea0003900000 */
[----:B------:R-:W2:Y:S02]  /*9430*/  @!P1 SYNCS.PHASECHK.TRANS64 P1, [R0+URZ+0x250], R5 ;  /* 0x00025005000095a7 */ /* 0x000ea400080210ff */
[----:B--2---:R-:W-:Y:S05]  /*9440*/  @!P1 BRA `(.L_x_74) ;  /* 0xfffffffc00f09947 */ /* 0x004fea000383ffff */
[----:B------:R-:W-:Y:S05]  /*9450*/  BRA `(.L_x_209) ;  /* 0xffffffa400fc7947 */ /* 0x000fea000383ffff */
.L_x_77:
[----:B------:R-:W-:-:S07]  /*9460*/  MOV R0, UR5 ;  /* 0x0000000500007c02 */ /* 0x000fce0008000f00 */
.L_x_210:
[----:B-1----:R1:W2:Y:S02]  /*9470*/  SYNCS.PHASECHK.TRANS64.TRYWAIT P0, [R0+URZ+0x260], R3 ;  /* 0x00026003000075a7 */ /* 0x0022a400080011ff */
[----:B--2---:R-:W-:Y:S05]  /*9480*/  @!P0 NANOSLEEP.SYNCS 0x989680 ;  /* 0x009896800000895d */ /* 0x004fea0003900000 */
[----:B------:R-:W2:Y:S02]  /*9490*/  @!P0 SYNCS.PHASECHK.TRANS64 P0, [R0+URZ+0x260], R3 ;  /* 0x00026003000085a7 */ /* 0x000ea400080010ff */
[----:B--2---:R-:W-:Y:S05]  /*94a0*/  @!P0 BRA `(.L_x_210) ;  /* 0xfffffffc00f08947 */ /* 0x004fea000383ffff */
[----:B------:R-:W-:Y:S05]  /*94b0*/  BRA `(.L_x_76) ;  /* 0xffffffa800507947 */ /* 0x000fea000383ffff */
.L_x_84:
[----:B-1----:R1:W2:Y:S02]  /*94c0*/  SYNCS.PHASECHK.TRANS64.TRYWAIT P1, [R0+URZ+0x250], R5 ;  /* 0x00025005000075a7 */ /* 0x0022a400080211ff */
[----:B--2---:R-:W-:Y:S05]  /*94d0*/  @!P1 NANOSLEEP.SYNCS 0x989680 ;  /* 0x009896800000995d */ /* 0x004fea0003900000 */
[----:B------:R-:W2:Y:S02]  /*94e0*/  @!P1 SYNCS.PHASECHK.TRANS64 P1, [R0+URZ+0x250], R5 ;  /* 0x00025005000095a7 */ /* 0x000ea400080210ff */
[----:B--2---:R-:W-:Y:S05]  /*94f0*/  @!P1 BRA `(.L_x_84) ;  /* 0xfffffffc00f09947 */ /* 0x004fea000383ffff */
[----:B------:R-:W-:Y:S05]  /*9500*/  BRA `(.L_x_211) ;  /* 0xffffffac00a87947 */ /* 0x000fea000383ffff */
.L_x_85:
[----:B------:R-:W-:-:S07]  /*9510*/  MOV R3, UR9 ;  /* 0x0000000900037c02 */ /* 0x000fce0008000f00 */
.L_x_212:
[----:B-1----:R1:W2:Y:S02]  /*9520*/  SYNCS.PHASECHK.TRANS64.TRYWAIT P0, [R3+URZ+0x290], R0 ;  /* 0x00029000030075a7 */ /* 0x0022a400080011ff */
[----:B--2---:R-:W-:Y:S05]  /*9530*/  @!P0 NANOSLEEP.SYNCS 0x989680 ;  /* 0x009896800000895d */ /* 0x004fea0003900000 */
[----:B------:R-:W2:Y:S02]  /*9540*/  @!P0 SYNCS.PHASECHK.TRANS64 P0, [R3+URZ+0x290], R0 ;  /* 0x00029000030085a7 */ /* 0x000ea400080010ff */
[----:B--2---:R-:W-:Y:S05]  /*9550*/  @!P0 BRA `(.L_x_212) ;  /* 0xfffffffc00f08947 */ /* 0x004fea000383ffff */
[----:B------:R-:W-:Y:S05]  /*9560*/  BRA `(.L_x_213) ;  /* 0xffffffac00dc7947 */ /* 0x000fea000383ffff */
.L_x_88:
[----:B------:R-:W-:Y:S07]  /*9570*/  MOV R0, UR7 ;  /* 0x0000000700007c02 */ /* 0x000fee0008000f00 */
.L_x_214:
[----:B-1----:R1:W2:Y:S02]  /*9580*/  SYNCS.PHASECHK.TRANS64.TRYWAIT P0, [R0+URZ], R3 ;  /* 0x00000003000075a7 */ /* 0x0022a400080011ff */
[----:B--2---:R-:W-:Y:S05]  /*9590*/  @!P0 NANOSLEEP.SYNCS 0x989680 ;  /* 0x009896800000895d */ /* 0x004fea0003900000 */
[----:B------:R-:W2:Y:S02]  /*95a0*/  @!P0 SYNCS.PHASECHK.TRANS64 P0, [R0+URZ], R3 ;  /* 0x00000003000085a7 */ /* 0x000ea400080010ff */
[----:B--2---:R-:W-:Y:S05]  /*95b0*/  @!P0 BRA `(.L_x_214) ;  /* 0xfffffffc00f08947 */ /* 0x004fea000383ffff */
[----:B------:R-:W-:Y:S05]  /*95c0*/  BRA `(.L_x_87) ;  /* 0xffffffb000147947 */ /* 0x000fea000383ffff */
.L_x_91:
[----:B------:R-:W-:-:S07]  /*95d0*/  MOV R0, UR5 ;  /* 0x0000000500007c02 */ /* 0x000fce0008000f00 */
.L_x_215:
[----:B--2---:R2:W3:Y:S02]  /*95e0*/  SYNCS.PHASECHK.TRANS64.TRYWAIT P0, [R0+URZ], R3 ;  /* 0x00000003000075a7 */ /* 0x0044e400080011ff */
[----:B---3--:R-:W-:Y:S05]  /*95f0*/  @!P0 NANOSLEEP.SYNCS 0x989680 ;  /* 0x009896800000895d */ /* 0x008fea0003900000 */
[----:B------:R-:W3:Y:S02]  /*9600*/  @!P0 SYNCS.PHASECHK.TRANS64 P0, [R0+URZ], R3 ;  /* 0x00000003000085a7 */ /* 0x000ee400080010ff */
[----:B---3--:R-:W-:Y:S05]  /*9610*/  @!P0 BRA `(.L_x_215) ;  /* 0xfffffffc00f08947 */ /* 0x008fea000383ffff */
[----:B------:R-:W-:Y:S05]  /*9620*/  BRA `(.L_x_216) ;  /* 0xffffffb000b47947 */ /* 0x000fea000383ffff */
.L_x_92:
[----:B------:R-:W-:-:S07]  /*9630*/  MOV R0, UR5 ;  /* 0x0000000500007c02 */ /* 0x000fce0008000f00 */
.L_x_217:
[----:B--2---:R2:W3:Y:S02]  /*9640*/  SYNCS.PHASECHK.TRANS64.TRYWAIT P0, [R0+URZ], R3 ;  /* 0x00000003000075a7 */ /* 0x0044e400080011ff */
[----:B---3--:R-:W-:Y:S05]  /*9650*/  @!P0 NANOSLEEP.SYNCS 0x989680 ;  /* 0x009896800000895d */ /* 0x008fea0003900000 */
[----:B------:R-:W3:Y:S02]  /*9660*/  @!P0 SYNCS.PHASECHK.TRANS64 P0, [R0+URZ], R3 ;  /* 0x00000003000085a7 */ /* 0x000ee400080010ff */
[----:B---3--:R-:W-:Y:S05]  /*9670*/  @!P0 BRA `(.L_x_217) ;  /* 0xfffffffc00f08947 */ /* 0x008fea000383ffff */
[----:B------:R-:W-:Y:S05]  /*9680*/  BRA `(.L_x_218) ;  /* 0xffffffb000c07947 */ /* 0x000fea000383ffff */
.L_x_93:
[----:B------:R-:W-:-:S07]  /*9690*/  MOV R0, UR5 ;  /* 0x0000000500007c02 */ /* 0x000fce0008000f00 */
.L_x_219:
[----:B--2---:R2:W3:Y:S02]  /*96a0*/  SYNCS.PHASECHK.TRANS64.TRYWAIT P0, [R0+URZ], R3 ;  /* 0x00000003000075a7 */ /* 0x0044e400080011ff */
[----:B---3--:R-:W-:Y:S05]  /*96b0*/  @!P0 NANOSLEEP.SYNCS 0x989680 ;  /* 0x009896800000895d */ /* 0x008fea0003900000 */
[----:B------:R-:W3:Y:S02]  /*96c0*/  @!P0 SYNCS.PHASECHK.TRANS64 P0, [R0+URZ], R3 ;  /* 0x00000003000085a7 */ /* 0x000ee400080010ff */
[----:B---3--:R-:W-:Y:S05]  /*96d0*/  @!P0 BRA `(.L_x_219) ;  /* 0xfffffffc00f08947 */ /* 0x008fea000383ffff */
[----:B------:R-:W-:Y:S05]  /*96e0*/  BRA `(.L_x_220) ;  /* 0xffffffb000cc7947 */ /* 0x000fea000383ffff */
.L_x_94:
[----:B------:R-:W-:-:S07]  /*96f0*/  MOV R0, UR7 ;  /* 0x0000000700007c02 */ /* 0x000fce0008000f00 */
.L_x_221:
[----:B--2---:R2:W3:Y:S02]  /*9700*/  SYNCS.PHASECHK.TRANS64.TRYWAIT P0, [R0+URZ], R3 ;  /* 0x00000003000075a7 */ /* 0x0044e400080011ff */
[----:B---3--:R-:W-:Y:S05]  /*9710*/  @!P0 NANOSLEEP.SYNCS 0x989680 ;  /* 0x009896800000895d */ /* 0x008fea0003900000 */
[----:B------:R-:W3:Y:S02]  /*9720*/  @!P0 SYNCS.PHASECHK.TRANS64 P0, [R0+URZ], R3 ;  /* 0x00000003000085a7 */ /* 0x000ee400080010ff */
[----:B---3--:R-:W-:Y:S05]  /*9730*/  @!P0 BRA `(.L_x_221) ;  /* 0xfffffffc00f08947 */ /* 0x008fea000383ffff */
[----:B------:R-:W-:Y:S05]  /*9740*/  BRA `(.L_x_222) ;  /* 0xffffffb000d87947 */ /* 0x000fea000383ffff */
.L_x_99:
[----:B--2---:R2:W3:Y:S02]  /*9750*/  SYNCS.PHASECHK.TRANS64.TRYWAIT P0, [R0+URZ+0x250], R3 ;  /* 0x00025003000075a7 */ /* 0x0044e400080011ff */
[----:B---3--:R-:W-:Y:S05]  /*9760*/  @!P0 NANOSLEEP.SYNCS 0x989680 ;  /* 0x009896800000895d */ /* 0x008fea0003900000 */
[----:B------:R-:W3:Y:S02]  /*9770*/  @!P0 SYNCS.PHASECHK.TRANS64 P0, [R0+URZ+0x250], R3 ;  /* 0x00025003000085a7 */ /* 0x000ee400080010ff */
[----:B---3--:R-:W-:Y:S05]  /*9780*/  @!P0 BRA `(.L_x_99) ;  /* 0xfffffffc00f08947 */ /* 0x008fea000383ffff */
[----:B------:R-:W-:Y:S05]  /*9790*/  BRA `(.L_x_223) ;  /* 0xffffffb400dc7947 */ /* 0x000fea000383ffff */
.L_x_102:
[----:B------:R-:W-:Y:S07]  /*97a0*/  MOV R0, UR7 ;  /* 0x0000000700007c02 */ /* 0x000fee0008000f00 */
.L_x_224:
[----:B--2---:R2:W3:Y:S02]  /*97b0*/  SYNCS.PHASECHK.TRANS64.TRYWAIT P0, [R0+URZ+0x248], R3 ;  /* 0x00024803000075a7 */ /* 0x0044e400080011ff */
[----:B---3--:R-:W-:Y:S05]  /*97c0*/  @!P0 NANOSLEEP.SYNCS 0x989680 ;  /* 0x009896800000895d */ /* 0x008fea0003900000 */
[----:B------:R-:W3:Y:S02]  /*97d0*/  @!P0 SYNCS.PHASECHK.TRANS64 P0, [R0+URZ+0x248], R3 ;  /* 0x00024803000085a7 */ /* 0x000ee400080010ff */
[----:B---3--:R-:W-:Y:S05]  /*97e0*/  @!P0 BRA `(.L_x_224) ;  /* 0xfffffffc00f08947 */ /* 0x008fea000383ffff */
[----:B------:R-:W-:Y:S05]  /*97f0*/  BRA `(.L_x_101) ;  /* 0xffffffb800bc7947 */ /* 0x000fea000383ffff */
.L_x_105:
[----:B--2---:R-:W-:Y:S07]  /*9800*/  MOV R3, UR7 ;  /* 0x0000000700037c02 */ /* 0x004fee0008000f00 */
.L_x_225:
[----:B-1----:R1:W2:Y:S02]  /*9810*/  SYNCS.PHASECHK.TRANS64.TRYWAIT P0, [R3+URZ+0x230], R12 ;  /* 0x0002300c030075a7 */ /* 0x0022a400080011ff */
[----:B--2---:R-:W-:Y:S05]  /*9820*/  @!P0 NANOSLEEP.SYNCS 0x989680 ;  /* 0x009896800000895d */ /* 0x004fea0003900000 */
[----:B------:R-:W2:Y:S02]  /*9830*/  @!P0 SYNCS.PHASECHK.TRANS64 P0, [R3+URZ+0x230], R12 ;  /* 0x0002300c030085a7 */ /* 0x000ea400080010ff */
[----:B--2---:R-:W-:Y:S05]  /*9840*/  @!P0 BRA `(.L_x_225) ;  /* 0xfffffffc00f08947 */ /* 0x004fea000383ffff */
[----:B------:R-:W-:Y:S05]  /*9850*/  BRA `(.L_x_226) ;  /* 0xffffffbc00347947 */ /* 0x000fea000383ffff */
.L_x_106:
[----:B------:R-:W-:Y:S07]  /*9860*/  MOV R3, UR7 ;  /* 0x0000000700037c02 */ /* 0x000fee0008000f00 */
.L_x_227:
[----:B-1----:R1:W2:Y:S02]  /*9870*/  SYNCS.PHASECHK.TRANS64.TRYWAIT P0, [R3+URZ+0x238], R12 ;  /* 0x0002380c030075a7 */ /* 0x0022a400080011ff */
[----:B--2---:R-:W-:Y:S05]  /*9880*/  @!P0 NANOSLEEP.SYNCS 0x989680 ;  /* 0x009896800000895d */ /* 0x004fea0003900000 */
[----:B------:R-:W2:Y:S02]  /*9890*/  @!P0 SYNCS.PHASECHK.TRANS64 P0, [R3+URZ+0x238], R12 ;  /* 0x0002380c030085a7 */ /* 0x000ea400080010ff */
[----:B--2---:R-:W-:Y:S05]  /*98a0*/  @!P0 BRA `(.L_x_227) ;  /* 0xfffffffc00f08947 */ /* 0x004fea000383ffff */
[----:B------:R-:W-:Y:S05]  /*98b0*/  BRA `(.L_x_228) ;  /* 0xffffffbc00b47947 */ /* 0x000fea000383ffff */
.L_x_108:
[----:B------:R-:W-:-:S07]  /*98c0*/  MOV R0, UR7 ;  /* 0x0000000700007c02 */ /* 0x000fce0008000f00 */
.L_x_229:
[----:B-1----:R1:W3:Y:S02]  /*98d0*/  SYNCS.PHASECHK.TRANS64.TRYWAIT P0, [R0+URZ+0x230], R3 ;  /* 0x00023003000075a7 */ /* 0x0022e400080011ff */
[----:B---3--:R-:W-:Y:S05]  /*98e0*/  @!P0 NANOSLEEP.SYNCS 0x989680 ;  /* 0x009896800000895d */ /* 0x008fea0003900000 */
[----:B------:R-:W3:Y:S02]  /*98f0*/  @!P0 SYNCS.PHASECHK.TRANS64 P0, [R0+URZ+0x230], R3 ;  /* 0x00023003000085a7 */ /* 0x000ee400080010ff */
[----:B---3--:R-:W-:Y:S05]  /*9900*/  @!P0 BRA `(.L_x_229) ;  /* 0xfffffffc00f08947 */ /* 0x008fea000383ffff */
[----:B------:R-:W-:Y:S05]  /*9910*/  BRA `(.L_x_230) ;  /* 0xffffffc000247947 */ /* 0x000fea000383ffff */
.L_x_110:
[----:B--2---:R2:W4:Y:S02]  /*9920*/  SYNCS.PHASECHK.TRANS64.TRYWAIT P0, [R0+URZ+0x250], R3 ;  /* 0x00025003000075a7 */ /* 0x00452400080011ff */
[----:B----4-:R-:W-:Y:S05]  /*9930*/  @!P0 NANOSLEEP.SYNCS 0x989680 ;  /* 0x009896800000895d */ /* 0x010fea0003900000 */
[----:B------:R-:W4:Y:S02]  /*9940*/  @!P0 SYNCS.PHASECHK.TRANS64 P0, [R0+URZ+0x250], R3 ;  /* 0x00025003000085a7 */ /* 0x000f2400080010ff */
[----:B----4-:R-:W-:Y:S05]  /*9950*/  @!P0 BRA `(.L_x_110) ;  /* 0xfffffffc00f08947 */ /* 0x010fea000383ffff */
[----:B------:R-:W-:Y:S05]  /*9960*/  BRA `(.L_x_231) ;  /* 0xffffffc000f47947 */ /* 0x000fea000383ffff */
.L_x_121:
[----:B-1----:R1:W3:Y:S02]  /*9970*/  SYNCS.PHASECHK.TRANS64.TRYWAIT P1, [R0+URZ+0x220], R3 ;  /* 0x00022003000075a7 */ /* 0x0022e400080211ff */
[----:B---3--:R-:W-:Y:S05]  /*9980*/  @!P1 NANOSLEEP.SYNCS 0x989680 ;  /* 0x009896800000995d */ /* 0x008fea0003900000 */
[----:B------:R-:W3:Y:S02]  /*9990*/  @!P1 SYNCS.PHASECHK.TRANS64 P1, [R0+URZ+0x220], R3 ;  /* 0x00022003000095a7 */ /* 0x000ee400080210ff */
[----:B---3--:R-:W-:Y:S05]  /*99a0*/  @!P1 BRA `(.L_x_121) ;  /* 0xfffffffc00f09947 */ /* 0x008fea000383ffff */
[----:B------:R-:W-:Y:S05]  /*99b0*/  BRA `(.L_x_120) ;  /* 0xffffffd0000c7947 */ /* 0x000fea000383ffff */
.L_x_123:
[----:B---3--:R3:W4:Y:S02]  /*99c0*/  SYNCS.PHASECHK.TRANS64.TRYWAIT P0, [R108+URZ+0x270], R7 ;  /* 0x000270076c0075a7 */ /* 0x00872400080011ff */
[----:B----4-:R-:W-:Y:S05]  /*99d0*/  @!P0 NANOSLEEP.SYNCS 0x989680 ;  /* 0x009896800000895d */ /* 0x010fea0003900000 */
[----:B------:R-:W4:Y:S02]  /*99e0*/  @!P0 SYNCS.PHASECHK.TRANS64 P0, [R108+URZ+0x270], R7 ;  /* 0x000270076c0085a7 */ /* 0x000f2400080010ff */
[----:B----4-:R-:W-:Y:S05]  /*99f0*/  @!P0 BRA `(.L_x_123) ;  /* 0xfffffffc00f08947 */ /* 0x010fea000383ffff */
[----:B------:R-:W-:Y:S05]  /*9a00*/  BRA `(.L_x_122) ;  /* 0xffffffd000607947 */ /* 0x000fea000383ffff */
.L_x_131:
[----:B--2---:R2:W3:Y:S02]  /*9a10*/  SYNCS.PHASECHK.TRANS64.TRYWAIT P0, [R75+URZ+0x220], R0 ;  /* 0x000220004b0075a7 */ /* 0x0044e400080011ff */
[----:B---3--:R-:W-:Y:S05]  /*9a20*/  @!P0 NANOSLEEP.SYNCS 0x989680 ;  /* 0x009896800000895d */ /* 0x008fea0003900000 */
[----:B------:R-:W3:Y:S02]  /*9a30*/  @!P0 SYNCS.PHASECHK.TRANS64 P0, [R75+URZ+0x220], R0 ;  /* 0x000220004b0085a7 */ /* 0x000ee400080010ff */
[----:B---3--:R-:W-:Y:S05]  /*9a40*/  @!P0 BRA `(.L_x_131) ;  /* 0xfffffffc00f08947 */ /* 0x008fea000383ffff */
[----:B------:R-:W-:Y:S05]  /*9a50*/  BRA `(.L_x_130) ;  /* 0xffffffdc00547947 */ /* 0x000fea000383ffff */
        .weak           $__internal_0_$__cuda_sm10x_tcgen05_guardrail_trap_col_being_dealloced_not_returned_by_alloc
        .type           $__internal_0_$__cuda_sm10x_tcgen05_guardrail_trap_col_being_dealloced_not_returned_by_alloc,@function
        .size           $__internal_0_$__cuda_sm10x_tcgen05_guardrail_trap_col_being_dealloced_not_returned_by_alloc,($__internal_1_$__cuda_sm10x_tcgen05_guardrail_trap_phase_invalid_during_alloc - $__internal_0_$__cuda_sm10x_tcgen05_guardrail_trap_col_being_dealloced_not_returned_by_alloc)
$__internal_0_$__cuda_sm10x_tcgen05_guardrail_trap_col_being_dealloced_not_returned_by_alloc:
[----:B------:R-:W-:Y:S05]  /*9a60*/  BPT.TRAP 0x1 ;  /* 0x000000040000795c */ /* 0x000fea0000300000 */
[----:B------:R-:W-:-:S04]  /*9a70*/  HFMA2 R3, -RZ, RZ, 0, 0 ;  /* 0x00000000ff037431 */ /* 0x000fc800000001ff */
[----:B------:R-:W-:Y:S05]  /*9a80*/  RET.REL.NODEC R2 `(_ZN7cutlass13device_kernelINS_4gemm6kernel13GemmUniversalIN4cute5tupleIJiiiiEEENS1_10collective13CollectiveMmaINS1_35MainloopSm100TmaUmmaWarpSpecializedILi34ELi2ELi4ENS5_IJNS4_1CILi1EEESB_SB_EEEEENS5_IJNSA_ILi64EEENSA_ILi128EEENSA_ILi32EEEEEEaNS5_IJlSB_lEEEaSI_NS4_8TiledMMAINS4_8MMA_AtomIJNS4_15SM100_MMA_S8_SSIaaiLi64ELi128ELNS4_4UMMA5MajorE0ELSN_0ELNSM_8SaturateE0EEEEEENS4_6LayoutISC_NS5_IJNSA_ILi0EEESS_SS_EEEEENS5_IJNS4_10UnderscoreESV_SV_EEEEENS4_13SM90_TMA_LOADENS4_14ComposedLayoutINS4_7SwizzleILi1ELi4ELi3EEENS4_18smem_ptr_flag_bitsILi8EEENSR_INS5_IJNSA_ILi8EEESG_EEENS5_IJSG_SB_EEEEEEEvNS4_8identityESY_S18_vS19_EENS_8epilogue10collective18CollectiveEpilogueINS1B_23Sm100TmaWarpSpecializedILi2ELi2ELi32ELb0ELb0EEEJSH_NS5_IJNSR_ISE_SB_EES1G_EEEaSI_aSI_NS1B_6fusion15FusionCallbacksIS1F_NS1I_17LinearCombinationIaiaiLNS_15FloatRoundStyleE2EEESH_S1H_JEEENS4_5SM1004TMEM4LOAD26SM100_TMEM_LOAD_16dp32b32xESY_NSZ_INS10_ILi2ELi4ELi3EEES13_NSR_INS5_IJS14_SE_EEENS5_IJSE_SB_EEEEEEENS4_39AutoVectorizingCopyWithAssumedAlignmentILi128EEENS4_14SM90_TMA_STOREES1W_S1Y_S1Y_EEEvvEEEEvNT_6ParamsE) ;  /* 0xffffff64025c7950 */ /* 0x000fea0003c3ffff */
        .weak           $__internal_1_$__cuda_sm10x_tcgen05_guardrail_trap_phase_invalid_during_alloc
        .type           $__internal_1_$__cuda_sm10x_tcgen05_guardrail_trap_phase_invalid_during_alloc,@function
        .size           $__internal_1_$__cuda_sm10x_tcgen05_guardrail_trap_phase_invalid_during_alloc,($__internal_2_$__cuda_sm10x_tcgen05_guardrail_trap_unallocated_columns_being_dealloced - $__internal_1_$__cuda_sm10x_tcgen05_guardrail_trap_phase_invalid_during_alloc)
$__internal_1_$__cuda_sm10x_tcgen05_guardrail_trap_phase_invalid_during_alloc:
[----:B------:R-:W-:Y:S05]  /*9a90*/  BPT.TRAP 0x1 ;  /* 0x000000040000795c */ /* 0x000fea0000300000 */
[----:B------:R-:W-:-:S04]  /*9aa0*/  MOV R3, 0x0 ;  /* 0x0000000000037802 */ /* 0x000fc80000000f00 */
[----:B------:R-:W-:Y:S05]  /*9ab0*/  RET.REL.NODEC R2 `(_ZN7cutlass13device_kernelINS_4gemm6kernel13GemmUniversalIN4cute5tupleIJiiiiEEENS1_10collective13CollectiveMmaINS1_35MainloopSm100TmaUmmaWarpSpecializedILi34ELi2ELi4ENS5_IJNS4_1CILi1EEESB_SB_EEEEENS5_IJNSA_ILi64EEENSA_ILi128EEENSA_ILi32EEEEEEaNS5_IJlSB_lEEEaSI_NS4_8TiledMMAINS4_8MMA_AtomIJNS4_15SM100_MMA_S8_SSIaaiLi64ELi128ELNS4_4UMMA5MajorE0ELSN_0ELNSM_8SaturateE0EEEEEENS4_6LayoutISC_NS5_IJNSA_ILi0EEESS_SS_EEEEENS5_IJNS4_10UnderscoreESV_SV_EEEEENS4_13SM90_TMA_LOADENS4_14ComposedLayoutINS4_7SwizzleILi1ELi4ELi3EEENS4_18smem_ptr_flag_bitsILi8EEENSR_INS5_IJNSA_ILi8EEESG_EEENS5_IJSG_SB_EEEEEEEvNS4_8identityESY_S18_vS19_EENS_8epilogue10collective18CollectiveEpilogueINS1B_23Sm100TmaWarpSpecializedILi2ELi2ELi32ELb0ELb0EEEJSH_NS5_IJNSR_ISE_SB_EES1G_EEEaSI_aSI_NS1B_6fusion15FusionCallbacksIS1F_NS1I_17LinearCombinationIaiaiLNS_15FloatRoundStyleE2EEESH_S1H_JEEENS4_5SM1004TMEM4LOAD26SM100_TMEM_LOAD_16dp32b32xESY_NSZ_INS10_ILi2ELi4ELi3EEES13_NSR_INS5_IJS14_SE_EEENS5_IJSE_SB_EEEEEEENS4_39AutoVectorizingCopyWithAssumedAlignmentILi128EEENS4_14SM90_TMA_STOREES1W_S1Y_S1Y_EEEvvEEEEvNT_6ParamsE) ;  /* 0xffffff6402507950 */ /* 0x000fea0003c3ffff */
        .weak           $__internal_2_$__cuda_sm10x_tcgen05_guardrail_trap_unallocated_columns_being_dealloced
        .type           $__internal_2_$__cuda_sm10x_tcgen05_guardrail_trap_unallocated_columns_being_dealloced,@function
        .size           $__internal_2_$__cuda_sm10x_tcgen05_guardrail_trap_unallocated_columns_being_dealloced,(.L_x_233 - $__internal_2_$__cuda_sm10x_tcgen05_guardrail_trap_unallocated_columns_being_dealloced)
$__internal_2_$__cuda_sm10x_tcgen05_guardrail_trap_unallocated_columns_being_dealloced:
[----:B------:R-:W-:Y:S05]  /*9ac0*/  BPT.TRAP 0x1 ;  /* 0x000000040000795c */ /* 0x000fea0000300000 */
[----:B------:R-:W-:-:S04]  /*9ad0*/  HFMA2 R3, -RZ, RZ, 0, 0 ;  /* 0x00000000ff037431 */ /* 0x000fc800000001ff */
[----:B------:R-:W-:Y:S05]  /*9ae0*/  RET.REL.NODEC R2 `(_ZN7cutlass13device_kernelINS_4gemm6kernel13GemmUniversalIN4cute5tupleIJiiiiEEENS1_10collective13CollectiveMmaINS1_35MainloopSm100TmaUmmaWarpSpecializedILi34ELi2ELi4ENS5_IJNS4_1CILi1EEESB_SB_EEEEENS5_IJNSA_ILi64EEENSA_ILi128EEENSA_ILi32EEEEEEaNS5_IJlSB_lEEEaSI_NS4_8TiledMMAINS4_8MMA_AtomIJNS4_15SM100_MMA_S8_SSIaaiLi64ELi128ELNS4_4UMMA5MajorE0ELSN_0ELNSM_8SaturateE0EEEEEENS4_6LayoutISC_NS5_IJNSA_ILi0EEESS_SS_EEEEENS5_IJNS4_10UnderscoreESV_SV_EEEEENS4_13SM90_TMA_LOADENS4_14ComposedLayoutINS4_7SwizzleILi1ELi4ELi3EEENS4_18smem_ptr_flag_bitsILi8EEENSR_INS5_IJNSA_ILi8EEESG_EEENS5_IJSG_SB_EEEEEEEvNS4_8identityESY_S18_vS19_EENS_8epilogue10collective18CollectiveEpilogueINS1B_23Sm100TmaWarpSpecializedILi2ELi2ELi32ELb0ELb0EEEJSH_NS5_IJNSR_ISE_SB_EES1G_EEEaSI_aSI_NS1B_6fusion15FusionCallbacksIS1F_NS1I_17LinearCombinationIaiaiLNS_15FloatRoundStyleE2EEESH_S1H_JEEENS4_5SM1004TMEM4LOAD26SM100_TMEM_LOAD_16dp32b32xESY_NSZ_INS10_ILi2ELi4ELi3EEES13_NSR_INS5_IJS14_SE_EEENS5_IJSE_SB_EEEEEEENS4_39AutoVectorizingCopyWithAssumedAlignmentILi128EEENS4_14SM90_TMA_STOREES1W_S1Y_S1Y_EEEvvEEEEvNT_6ParamsE) ;  /* 0xffffff6402447950 */ /* 0x000fea0003c3ffff */
.L_x_232:
[----:B------:R-:W-:-:S00]  /*9af0*/  BRA `(.L_x_232) ;  /* 0xfffffffc00fc7947 */ /* 0x000fc0000383ffff */
[----:B------:R-:W-:-:S00]  /*9b00*/  NOP ;  /* 0x0000000000007918 */ /* 0x000fc00000000000 */
[----:B------:R-:W-:-:S00]  /*9b10*/  NOP ;  /* 0x0000000000007918 */ /* 0x000fc00000000000 */
[----:B------:R-:W-:-:S00]  /*9b20*/  NOP ;  /* 0x0000000000007918 */ /* 0x000fc00000000000 */
[----:B------:R-:W-:-:S00]  /*9b30*/  NOP ;  /* 0x0000000000007918 */ /* 0x000fc00000000000 */
[----:B------:R-:W-:-:S00]  /*9b40*/  NOP ;  /* 0x0000000000007918 */ /* 0x000fc00000000000 */
[----:B------:R-:W-:-:S00]  /*9b50*/  NOP ;  /* 0x0000000000007918 */ /* 0x000fc00000000000 */
[----:B------:R-:W-:-:S00]  /*9b60*/  NOP ;  /* 0x0000000000007918 */ /* 0x000fc00000000000 */
[----:B------:R-:W-:-:S00]  /*9b70*/  NOP ;  /* 0x0000000000007918 */ /* 0x000fc00000000000 */
.L_x_233:


//--------------------- .nv.global.init           --------------------------
	.section	.nv.global.init,"aw",@progbits
.nv.global.init:
	.type		$str$27,@object
	.size		$str$27,($str$28 - $str$27)
$str$27:
        /*0000*/ 	.byte	0x28, 0x61, 0x64, 0x64, 0x72, 0x65, 0x73, 0x73, 0x20, 0x26, 0x20, 0x6d, 0x61, 0x73, 0x6b, 0x29
        /*0010*/ 	.byte	0x20, 0x3d, 0x3d, 0x20, 0x30, 0x00
	.type		$str$28,@object
	.size		$str$28,($str$26 - $str$28)
$str$28:
        /*0016*/ 	.byte	0x2f, 0x74, 0x6d, 0x70, 0x2f, 0x63, 0x75, 0x74, 0x6c, 0x61, 0x73, 0x73, 0x5f, 0x73, 0x77, 0x65
        /*0026*/ 	.byte	0x65, 0x70, 0x5f, 0x73, 0x72, 0x63, 0x2f, 0x69, 0x6e, 0x63, 0x6c, 0x75, 0x64, 0x65, 0x2f, 0x63
        /*0036*/ 	.byte	0x75, 0x74, 0x65, 0x2f, 0x70, 0x6f, 0x69, 0x6e, 0x74, 0x65, 0x72, 0x5f, 0x66, 0x6c, 0x61, 0x67
        /*0046*/ 	.byte	0x67, 0x65, 0x64, 0x2e, 0x68, 0x70, 0x70, 0x00
	.type		$str$26,@object
	.size		$str$26,($str$25 - $str$26)
$str$26:
        /*004e*/ 	.byte	0x2f, 0x74, 0x6d, 0x70, 0x2f, 0x63, 0x75, 0x74, 0x6c, 0x61, 0x73, 0x73, 0x5f, 0x73, 0x77, 0x65
        /*005e*/ 	.byte	0x65, 0x70, 0x5f, 0x73, 0x72, 0x63, 0x2f, 0x69, 0x6e, 0x63, 0x6c, 0x75, 0x64, 0x65, 0x2f, 0x63
        /*006e*/ 	.byte	0x75, 0x74, 0x65, 0x2f, 0x61, 0x74, 0x6f, 0x6d, 0x2f, 0x63, 0x6f, 0x70, 0x79, 0x5f, 0x74, 0x72
        /*007e*/ 	.byte	0x61, 0x69, 0x74, 0x73, 0x5f, 0x73, 0x6d, 0x31, 0x30, 0x30, 0x2e, 0x68, 0x70, 0x70, 0x00
	.type		$str$25,@object
	.size		$str$25,(__unnamed_1 - $str$25)
$str$25:
        /*008d*/ 	.byte	0x28, 0x28, 0x75, 0x69, 0x6e, 0x74, 0x33, 0x32, 0x5f, 0x74, 0x28, 0x74, 0x68, 0x72, 0x65, 0x61
        /*009d*/ 	.byte	0x64, 0x49, 0x64, 0x78, 0x2e, 0x78, 0x29, 0x20, 0x2f, 0x20, 0x33, 0x32, 0x29, 0x20, 0x25, 0x20
        /*00ad*/ 	.byte	0x34, 0x29, 0x20, 0x3d, 0x3d, 0x20, 0x28, 0x28, 0x28, 0x74, 0x6d, 0x65, 0x6d, 0x5f, 0x61, 0x64
        /*00bd*/ 	.byte	0x64, 0x72, 0x20, 0x3e, 0x3e, 0x20, 0x31, 0x36, 0x29, 0x20, 0x2f, 0x20, 0x33, 0x32, 0x29, 0x20
        /*00cd*/ 	.byte	0x25, 0x20, 0x34, 0x29, 0x00
	.type		__unnamed_1,@object
	.size		__unnamed_1,(__unnamed_2 - __unnamed_1)
__unnamed_1:
        /*00d2*/ 	.byte	0x61, 0x75, 0x74, 0x6f, 0x20, 0x63, 0x75, 0x74, 0x65, 0x3a, 0x3a, 0x61, 0x73, 0x5f, 0x70, 0x6f
        /* <DEDUP_REMOVED lines=24> */
        /*0262*/ 	.byte	0x00
	.type		__unnamed_2,@object
	.size		__unnamed_2,(.L_2 - __unnamed_2)
__unnamed_2:
        /* <DEDUP_REMOVED lines=41> */
.L_2:


//--------------------- .nv.shared._ZN7cutlass13device_kernelINS_4gemm6kernel13GemmUniversalIN4cute5tupleIJiiiiEEENS1_10collective13CollectiveMmaINS1_35MainloopSm100TmaUmmaWarpSpecializedILi34ELi2ELi4ENS5_IJNS4_1CILi1EEESB_SB_EEEEENS5_IJNSA_ILi64EEENSA_ILi128EEENSA_ILi32EEEEEEaNS5_IJlSB_lEEEaSI_NS4_8TiledMMAINS4_8MMA_AtomIJNS4_15SM100_MMA_S8_SSIaaiLi64ELi128ELNS4_4UMMA5MajorE0ELSN_0ELNSM_8SaturateE0EEEEEENS4_6LayoutISC_NS5_IJNSA_ILi0EEESS_SS_EEEEENS5_IJNS4_10UnderscoreESV_SV_EEEEENS4_13SM90_TMA_LOADENS4_14ComposedLayoutINS4_7SwizzleILi1ELi4ELi3EEENS4_18smem_ptr_flag_bitsILi8EEENSR_INS5_IJNSA_ILi8EEESG_EEENS5_IJSG_SB_EEEEEEEvNS4_8identityESY_S18_vS19_EENS_8epilogue10collective18CollectiveEpilogueINS1B_23Sm100TmaWarpSpecializedILi2ELi2ELi32ELb0ELb0EEEJSH_NS5_IJNSR_ISE_SB_EES1G_EEEaSI_aSI_NS1B_6fusion15FusionCallbacksIS1F_NS1I_17LinearCombinationIaiaiLNS_15FloatRoundStyleE2EEESH_S1H_JEEENS4_5SM1004TMEM4LOAD26SM100_TMEM_LOAD_16dp32b32xESY_NSZ_INS10_ILi2ELi4ELi3EEES13_NSR_INS5_IJS14_SE_EEENS5_IJSE_SB_EEEEEEENS4_39AutoVectorizingCopyWithAssumedAlignmentILi128EEENS4_14SM90_TMA_STOREES1W_S1Y_S1Y_EEEvvEEEEvNT_6ParamsE --------------------------
	.section	.nv.shared._ZN7cutlass13device_kernelINS_4gemm6kernel13GemmUniversalIN4cute5tupleIJiiiiEEENS1_10collective13CollectiveMmaINS1_35MainloopSm100TmaUmmaWarpSpecializedILi34ELi2ELi4ENS5_IJNS4_1CILi1EEESB_SB_EEEEENS5_IJNSA_ILi64EEENSA_ILi128EEENSA_ILi32EEEEEEaNS5_IJlSB_lEEEaSI_NS4_8TiledMMAINS4_8MMA_AtomIJNS4_15SM100_MMA_S8_SSIaaiLi64ELi128ELNS4_4UMMA5MajorE0ELSN_0ELNSM_8SaturateE0EEEEEENS4_6LayoutISC_NS5_IJNSA_ILi0EEESS_SS_EEEEENS5_IJNS4_10UnderscoreESV_SV_EEEEENS4_13SM90_TMA_LOADENS4_14ComposedLayoutINS4_7SwizzleILi1ELi4ELi3EEENS4_18smem_ptr_flag_bitsILi8EEENSR_INS5_IJNSA_ILi8EEESG_EEENS5_IJSG_SB_EEEEEEEvNS4_8identityESY_S18_vS19_EENS_8epilogue10collective18CollectiveEpilogueINS1B_23Sm100TmaWarpSpecializedILi2ELi2ELi32ELb0ELb0EEEJSH_NS5_IJNSR_ISE_SB_EES1G_EEEaSI_aSI_NS1B_6fusion15FusionCallbacksIS1F_NS1I_17LinearCombinationIaiaiLNS_15FloatRoundStyleE2EEESH_S1H_JEEENS4_5SM1004TMEM4LOAD26SM100_TMEM_LOAD_16dp32b32xESY_NSZ_INS10_ILi2ELi4ELi3EEES13_NSR_INS5_IJS14_SE_EEENS5_IJSE_SB_EEEEEEENS4_39AutoVectorizingCopyWithAssumedAlignmentILi128EEENS4_14SM90_TMA_STOREES1W_S1Y_S1Y_EEEvvEEEEvNT_6ParamsE,"aw",@nobits
	.sectionflags	@""
	.align	16
	.zero		1024


//--------------------- .nv.shared.reserved.0     --------------------------
	.section	.nv.shared.reserved.0,"aw",@nobits
	.weak		__nv_reservedSMEM_offset_0_alias
	.size		__nv_reservedSMEM_offset_0_alias, 0, 64
	.other		__nv_reservedSMEM_offset_0_alias,@"STO_CUDA_RESERVED_SHARED STV_DEFAULT"
__nv_reservedSMEM_offset_0_alias:
	.zero		0
.nv.shared.reserved.0:
	.zero		64
	.weak		__nv_reservedSMEM_tcgen05_partition
	.type		__nv_reservedSMEM_tcgen05_partition,@object
	.size		__nv_reservedSMEM_tcgen05_partition,(.L_0 - __nv_reservedSMEM_tcgen05_partition)
__nv_reservedSMEM_tcgen05_partition:
	.zero		32
.L_0:


//--------------------- .nv.global                --------------------------
	.section	.nv.global,"aw",@nobits
.nv.global:
	.type		_ZN40_INTERNAL_af6f57af_4_k_cu_07aaa36f_285424cute1_E,@object
	.size		_ZN40_INTERNAL_af6f57af_4_k_cu_07aaa36f_285424cute1_E,(_ZN40_INTERNAL_af6f57af_4_k_cu_07aaa36f_285424cuda3std3__45__cpo6cbeginE - _ZN40_INTERNAL_af6f57af_4_k_cu_07aaa36f_285424cute1_E)
_ZN40_INTERNAL_af6f57af_4_k_cu_07aaa36f_285424cute1_E:
	.zero		1
	.type		_ZN40_INTERNAL_af6f57af_4_k_cu_07aaa36f_285424cuda3std3__45__cpo6cbeginE,@object
	.size		_ZN40_INTERNAL_af6f57af_4_k_cu_07aaa36f_285424cuda3std3__45__cpo6cbeginE,(_ZN40_INTERNAL_af6f57af_4_k_cu_07aaa36f_285424cuda3std3__48in_placeE - _ZN40_INTERNAL_af6f57af_4_k_cu_07aaa36f_285424cuda3std3__45__cpo6cbeginE)
_ZN40_INTERNAL_af6f57af_4_k_cu_07aaa36f_285424cuda3std3__45__cpo6cbeginE:
	.zero		1
	.type		_ZN40_INTERNAL_af6f57af_4_k_cu_07aaa36f_285424cuda3std3__48in_placeE,@object
	.size		_ZN40_INTERNAL_af6f57af_4_k_cu_07aaa36f_285424cuda3std3__48in_placeE,(_ZN40_INTERNAL_af6f57af_4_k_cu_07aaa36f_285424cuda3std6ranges3__45__cpo9iter_moveE - _ZN40_INTERNAL_af6f57af_4_k_cu_07aaa36f_285424cuda3std3__48in_placeE)
_ZN40_INTERNAL_af6f57af_4_k_cu_07aaa36f_285424cuda3std3__48in_placeE:
	.zero		1
	.type		_ZN40_INTERNAL_af6f57af_4_k_cu_07aaa36f_285424cuda3std6ranges3__45__cpo9iter_moveE,@object
	.size		_ZN40_INTERNAL_af6f57af_4_k_cu_07aaa36f_285424cuda3std6ranges3__45__cpo9iter_moveE,(_ZN40_INTERNAL_af6f57af_4_k_cu_07aaa36f_285424cuda3std3__45__cpo5beginE - _ZN40_INTERNAL_af6f57af_4_k_cu_07aaa36f_285424cuda3std6ranges3__45__cpo9iter_moveE)
_ZN40_INTERNAL_af6f57af_4_k_cu_07aaa36f_285424cuda3std6ranges3__45__cpo9iter_moveE:
	.zero		1
	.type		_ZN40_INTERNAL_af6f57af_4_k_cu_07aaa36f_285424cuda3std3__45__cpo5beginE,@object
	.size		_ZN40_INTERNAL_af6f57af_4_k_cu_07aaa36f_285424cuda3std3__45__cpo5beginE,(_ZN40_INTERNAL_af6f57af_4_k_cu_07aaa36f_285424cuda3std3__442_GLOBAL__N__af6f57af_4_k_cu_07aaa36f_285426ignoreE - _ZN40_INTERNAL_af6f57af_4_k_cu_07aaa36f_285424cuda3std3__45__cpo5beginE)
_ZN40_INTERNAL_af6f57af_4_k_cu_07aaa36f_285424cuda3std3__45__cpo5beginE:
	.zero		1
	.type		_ZN40_INTERNAL_af6f57af_4_k_cu_07aaa36f_285424cuda3std3__442_GLOBAL__N__af6f57af_4_k_cu_07aaa36f_285426ignoreE,@object
	.size		_ZN40_INTERNAL_af6f57af_4_k_cu_07aaa36f_285424cuda3std3__442_GLOBAL__N__af6f57af_4_k_cu_07aaa36f_285426ignoreE,(_ZN40_INTERNAL_af6f57af_4_k_cu_07aaa36f_285424cute7productE - _ZN40_INTERNAL_af6f57af_4_k_cu_07aaa36f_285424cuda3std3__442_GLOBAL__N__af6f57af_4_k_cu_07aaa36f_285426ignoreE)
_ZN40_INTERNAL_af6f57af_4_k_cu_07aaa36f_285424cuda3std3__442_GLOBAL__N__af6f57af_4_k_cu_07aaa36f_285426ignoreE:
	.zero		1
	.type		_ZN40_INTERNAL_af6f57af_4_k_cu_07aaa36f_285424cute7productE,@object
	.size		_ZN40_INTERNAL_af6f57af_4_k_cu_07aaa36f_285424cute7productE,(_ZN40_INTERNAL_af6f57af_4_k_cu_07aaa36f_285424cuda3std3__45__cpo3endE - _ZN40_INTERNAL_af6f57af_4_k_cu_07aaa36f_285424cute7productE)
_ZN40_INTERNAL_af6f57af_4_k_cu_07aaa36f_285424cute7productE:
	.zero		1
	.type		_ZN40_INTERNAL_af6f57af_4_k_cu_07aaa36f_285424cuda3std3__45__cpo3endE,@object
	.size		_ZN40_INTERNAL_af6f57af_4_k_cu_07aaa36f_285424cuda3std3__45__cpo3endE,(_ZN40_INTERNAL_af6f57af_4_k_cu_07aaa36f_285424cuda3std3__419piecewise_constructE - _ZN40_INTERNAL_af6f57af_4_k_cu_07aaa36f_285424cuda3std3__45__cpo3endE)
_ZN40_INTERNAL_af6f57af_4_k_cu_07aaa36f_285424cuda3std3__45__cpo3endE:
	.zero		1
	.type		_ZN40_INTERNAL_af6f57af_4_k_cu_07aaa36f_285424cuda3std3__419piecewise_constructE,@object
	.size		_ZN40_INTERNAL_af6f57af_4_k_cu_07aaa36f_285424cuda3std3__419piecewise_constructE,(_ZN40_INTERNAL_af6f57af_4_k_cu_07aaa36f_285424cuda3std3__45__cpo4cendE - _ZN40_INTERNAL_af6f57af_4_k_cu_07aaa36f_285424cuda3std3__419piecewise_constructE)
_ZN40_INTERNAL_af6f57af_4_k_cu_07aaa36f_285424cuda3std3__419piecewise_constructE:
	.zero		1
	.type		_ZN40_INTERNAL_af6f57af_4_k_cu_07aaa36f_285424cuda3std3__45__cpo4cendE,@object
	.size		_ZN40_INTERNAL_af6f57af_4_k_cu_07aaa36f_285424cuda3std3__45__cpo4cendE,(_ZN40_INTERNAL_af6f57af_4_k_cu_07aaa36f_285424cuda3std6ranges3__45__cpo4swapE - _ZN40_INTERNAL_af6f57af_4_k_cu_07aaa36f_285424cuda3std3__45__cpo4cendE)
_ZN40_INTERNAL_af6f57af_4_k_cu_07aaa36f_285424cuda3std3__45__cpo4cendE:
	.zero		1
	.type		_ZN40_INTERNAL_af6f57af_4_k_cu_07aaa36f_285424cuda3std6ranges3__45__cpo4swapE,@object
	.size		_ZN40_INTERNAL_af6f57af_4_k_cu_07aaa36f_285424cuda3std6ranges3__45__cpo4swapE,(.L_10 - _ZN40_INTERNAL_af6f57af_4_k_cu_07aaa36f_285424cuda3std6ranges3__45__cpo4swapE)
_ZN40_INTERNAL_af6f57af_4_k_cu_07aaa36f_285424cuda3std6ranges3__45__cpo4swapE:
	.zero		1
.L_10:


//--------------------- .nv.constant0._ZN7cutlass13device_kernelINS_4gemm6kernel13GemmUniversalIN4cute5tupleIJiiiiEEENS1_10collective13CollectiveMmaINS1_35MainloopSm100TmaUmmaWarpSpecializedILi34ELi2ELi4ENS5_IJNS4_1CILi1EEESB_SB_EEEEENS5_IJNSA_ILi64EEENSA_ILi128EEENSA_ILi32EEEEEEaNS5_IJlSB_lEEEaSI_NS4_8TiledMMAINS4_8MMA_AtomIJNS4_15SM100_MMA_S8_SSIaaiLi64ELi128ELNS4_4UMMA5MajorE0ELSN_0ELNSM_8SaturateE0EEEEEENS4_6LayoutISC_NS5_IJNSA_ILi0EEESS_SS_EEEEENS5_IJNS4_10UnderscoreESV_SV_EEEEENS4_13SM90_TMA_LOADENS4_14ComposedLayoutINS4_7SwizzleILi1ELi4ELi3EEENS4_18smem_ptr_flag_bitsILi8EEENSR_INS5_IJNSA_ILi8EEESG_EEENS5_IJSG_SB_EEEEEEEvNS4_8identityESY_S18_vS19_EENS_8epilogue10collective18CollectiveEpilogueINS1B_23Sm100TmaWarpSpecializedILi2ELi2ELi32ELb0ELb0EEEJSH_NS5_IJNSR_ISE_SB_EES1G_EEEaSI_aSI_NS1B_6fusion15FusionCallbacksIS1F_NS1I_17LinearCombinationIaiaiLNS_15FloatRoundStyleE2EEESH_S1H_JEEENS4_5SM1004TMEM4LOAD26SM100_TMEM_LOAD_16dp32b32xESY_NSZ_INS10_ILi2ELi4ELi3EEES13_NSR_INS5_IJS14_SE_EEENS5_IJSE_SB_EEEEEEENS4_39AutoVectorizingCopyWithAssumedAlignmentILi128EEENS4_14SM90_TMA_STOREES1W_S1Y_S1Y_EEEvvEEEEvNT_6ParamsE --------------------------
	.section	.nv.constant0._ZN7cutlass13device_kernelINS_4gemm6kernel13GemmUniversalIN4cute5tupleIJiiiiEEENS1_10collective13CollectiveMmaINS1_35MainloopSm100TmaUmmaWarpSpecializedILi34ELi2ELi4ENS5_IJNS4_1CILi1EEESB_SB_EEEEENS5_IJNSA_ILi64EEENSA_ILi128EEENSA_ILi32EEEEEEaNS5_IJlSB_lEEEaSI_NS4_8TiledMMAINS4_8MMA_AtomIJNS4_15SM100_MMA_S8_SSIaaiLi64ELi128ELNS4_4UMMA5MajorE0ELSN_0ELNSM_8SaturateE0EEEEEENS4_6LayoutISC_NS5_IJNSA_ILi0EEESS_SS_EEEEENS5_IJNS4_10UnderscoreESV_SV_EEEEENS4_13SM90_TMA_LOADENS4_14ComposedLayoutINS4_7SwizzleILi1ELi4ELi3EEENS4_18smem_ptr_flag_bitsILi8EEENSR_INS5_IJNSA_ILi8EEESG_EEENS5_IJSG_SB_EEEEEEEvNS4_8identityESY_S18_vS19_EENS_8epilogue10collective18CollectiveEpilogueINS1B_23Sm100TmaWarpSpecializedILi2ELi2ELi32ELb0ELb0EEEJSH_NS5_IJNSR_ISE_SB_EES1G_EEEaSI_aSI_NS1B_6fusion15FusionCallbacksIS1F_NS1I_17LinearCombinationIaiaiLNS_15FloatRoundStyleE2EEESH_S1H_JEEENS4_5SM1004TMEM4LOAD26SM100_TMEM_LOAD_16dp32b32xESY_NSZ_INS10_ILi2ELi4ELi3EEES13_NSR_INS5_IJS14_SE_EEENS5_IJSE_SB_EEEEEEENS4_39AutoVectorizingCopyWithAssumedAlignmentILi128EEENS4_14SM90_TMA_STOREES1W_S1Y_S1Y_EEEvvEEEEvNT_6ParamsE,"a",@progbits
	.sectionflags	@""
	.align	4
.nv.constant0._ZN7cutlass13device_kernelINS_4gemm6kernel13GemmUniversalIN4cute5tupleIJiiiiEEENS1_10collective13CollectiveMmaINS1_35MainloopSm100TmaUmmaWarpSpecializedILi34ELi2ELi4ENS5_IJNS4_1CILi1EEESB_SB_EEEEENS5_IJNSA_ILi64EEENSA_ILi128EEENSA_ILi32EEEEEEaNS5_IJlSB_lEEEaSI_NS4_8TiledMMAINS4_8MMA_AtomIJNS4_15SM100_MMA_S8_SSIaaiLi64ELi128ELNS4_4UMMA5MajorE0ELSN_0ELNSM_8SaturateE0EEEEEENS4_6LayoutISC_NS5_IJNSA_ILi0EEESS_SS_EEEEENS5_IJNS4_10UnderscoreESV_SV_EEEEENS4_13SM90_TMA_LOADENS4_14ComposedLayoutINS4_7SwizzleILi1ELi4ELi3EEENS4_18smem_ptr_flag_bitsILi8EEENSR_INS5_IJNSA_ILi8EEESG_EEENS5_IJSG_SB_EEEEEEEvNS4_8identityESY_S18_vS19_EENS_8epilogue10collective18CollectiveEpilogueINS1B_23Sm100TmaWarpSpecializedILi2ELi2ELi32ELb0ELb0EEEJSH_NS5_IJNSR_ISE_SB_EES1G_EEEaSI_aSI_NS1B_6fusion15FusionCallbacksIS1F_NS1I_17LinearCombinationIaiaiLNS_15FloatRoundStyleE2EEESH_S1H_JEEENS4_5SM1004TMEM4LOAD26SM100_TMEM_LOAD_16dp32b32xESY_NSZ_INS10_ILi2ELi4ELi3EEES13_NSR_INS5_IJS14_SE_EEENS5_IJSE_SB_EEEEEEENS4_39AutoVectorizingCopyWithAssumedAlignmentILi128EEENS4_14SM90_TMA_STOREES1W_S1Y_S1Y_EEEvvEEEEvNT_6ParamsE:
	.zero		2944


//--------------------- SYMBOLS --------------------------

	.type		.nv.reservedSmem.offset0,@object
	.size		.nv.reservedSmem.offset0,0x4
	.type		.nv.reservedSmem.cap,@object
	.size		.nv.reservedSmem.cap,0x4
	.type		__assertfail,@function
